//
// Generated by NVIDIA NVVM Compiler
//
// Compiler Build ID: CL-36424714
// Cuda compilation tools, release 13.0, V13.0.88
// Based on NVVM 20.0.0
//

.version 9.0
.target sm_100
.address_size 64

	// .globl	_Z13find_perfectsv
.extern .func  (.param .b32 func_retval0) vprintf
(
	.param .b64 vprintf_param_0,
	.param .b64 vprintf_param_1
)
;
.func  (.param .b64 func_retval0) __internal_accurate_pow
(
	.param .b64 __internal_accurate_pow_param_0
)
;
.global .align 1 .b8 $str[5] = {37, 115, 37, 115};
.global .align 1 .b8 $str$1[8] = {70, 111, 117, 110, 100, 33, 10};
.global .align 1 .b8 $str$2[2] = {10};
.global .align 1 .b8 $str$3[7] = {37, 115, 37, 100, 37, 115};
.global .align 1 .b8 $str$4[4] = {37, 100, 10};

.visible .entry _Z13find_perfectsv()
{
	.local .align 8 .b8 	__local_depot0[24];
	.reg .b64 	%SP;
	.reg .b64 	%SPL;
	.reg .pred 	%p<7>;
	.reg .b32 	%r<30>;
	.reg .b32 	%f<6>;
	.reg .b64 	%rd<17>;
	.reg .b64 	%fd<12>;

	mov.u64 	%SPL, __local_depot0;
	cvta.local.u64 	%SP, %SPL;
	add.u64 	%rd2, %SP, 0;
	add.u64 	%rd1, %SPL, 0;
	mov.u32 	%r1, %ntid.x;
	mov.u32 	%r14, %tid.x;
	mov.u32 	%r15, %ctaid.x;
	mad.lo.s32 	%r2, %r1, %r15, %r14;
	setp.ne.s32 	%p1, %r2, 1000000;
	@%p1 bra 	$L__BB0_2;
	mov.u64 	%rd3, $str$1;
	cvta.global.u64 	%rd4, %rd3;
	st.local.u64 	[%rd1], %rd4;
	mov.u64 	%rd5, $str$2;
	cvta.global.u64 	%rd6, %rd5;
	st.local.u64 	[%rd1+8], %rd6;
	mov.u64 	%rd7, $str;
	cvta.global.u64 	%rd8, %rd7;
	{ // callseq 0, 0
	.param .b64 param0;
	st.param.b64 	[param0], %rd8;
	.param .b64 param1;
	st.param.b64 	[param1], %rd2;
	.param .b32 retval0;
	call.uni (retval0), 
	vprintf, 
	(
	param0, 
	param1
	);
	ld.param.b32 	%r16, [retval0];
	} // callseq 0
$L__BB0_2:
	add.s32 	%r25, %r2, 2;
	mov.u32 	%r18, %nctaid.x;
	mul.lo.s32 	%r4, %r1, %r18;
	mov.u64 	%rd10, $str$4;
	mov.u64 	%rd12, $str$2;
	mov.u64 	%rd14, $str$3;
$L__BB0_3:
	cvt.rn.f64.s32 	%fd1, %r25;
	sqrt.rn.f64 	%fd5, %fd1;
	cvt.rn.f32.f64 	%f1, %fd5;
	cvt.rpi.f32.f32 	%f2, %f1;
	setp.leu.f32 	%p2, %f2, 0f40000000;
	mov.b32 	%r28, 1;
	@%p2 bra 	$L__BB0_10;
	cvt.f64.f32 	%fd2, %f2;
	mov.b32 	%r28, 1;
	mov.b32 	%r26, 2;
	mov.f64 	%fd11, 0d4000000000000000;
$L__BB0_5:
	cvt.rn.f32.u32 	%f3, %r26;
	setp.neu.f32 	%p3, %f3, %f1;
	@%p3 bra 	$L__BB0_7;
	cvt.rn.f32.s32 	%f4, %r28;
	add.f32 	%f5, %f1, %f4;
	cvt.rzi.s32.f32 	%r28, %f5;
	bra.uni 	$L__BB0_9;
$L__BB0_7:
	rem.s32 	%r22, %r25, %r26;
	setp.ne.s32 	%p4, %r22, 0;
	@%p4 bra 	$L__BB0_9;
	div.rn.f64 	%fd7, %fd1, %fd11;
	add.f64 	%fd8, %fd11, %fd7;
	cvt.rn.f64.s32 	%fd9, %r28;
	add.f64 	%fd10, %fd8, %fd9;
	cvt.rzi.s32.f64 	%r28, %fd10;
$L__BB0_9:
	add.s32 	%r26, %r26, 1;
	cvt.rn.f64.u32 	%fd11, %r26;
	setp.gt.f64 	%p5, %fd2, %fd11;
	@%p5 bra 	$L__BB0_5;
$L__BB0_10:
	setp.ne.s32 	%p6, %r28, %r25;
	@%p6 bra 	$L__BB0_12;
	cvta.global.u64 	%rd11, %rd10;
	st.local.u64 	[%rd1], %rd11;
	st.local.u32 	[%rd1+8], %r25;
	cvta.global.u64 	%rd13, %rd12;
	st.local.u64 	[%rd1+16], %rd13;
	cvta.global.u64 	%rd15, %rd14;
	{ // callseq 1, 0
	.param .b64 param0;
	st.param.b64 	[param0], %rd15;
	.param .b64 param1;
	st.param.b64 	[param1], %rd2;
	.param .b32 retval0;
	call.uni (retval0), 
	vprintf, 
	(
	param0, 
	param1
	);
	ld.param.b32 	%r23, [retval0];
	} // callseq 1
$L__BB0_12:
	add.s32 	%r25, %r25, %r4;
	bra.uni 	$L__BB0_3;

}
	// .globl	_Z8integralPd
.visible .entry _Z8integralPd(
	.param .u64 .ptr .align 1 _Z8integralPd_param_0
)
{
	.reg .pred 	%p<14>;
	.reg .b32 	%r<26>;
	.reg .b64 	%rd<3>;
	.reg .b64 	%fd<29>;

	ld.param.u64 	%rd1, [_Z8integralPd_param_0];
	mov.u32 	%r4, %ntid.x;
	mov.u32 	%r5, %nctaid.x;
	mul.lo.s32 	%r6, %r4, %r5;
	mov.u32 	%r7, %tid.x;
	mov.u32 	%r8, %ctaid.x;
	mad.lo.s32 	%r9, %r4, %r8, %r7;
	shl.b32 	%r10, %r9, 1;
	cvt.rn.f64.s32 	%fd10, %r10;
	cvt.rn.f64.s32 	%fd1, %r6;
	div.rn.f64 	%fd11, %fd10, %fd1;
	add.f64 	%fd2, %fd11, 0dBFF0000000000000;
	{
	.reg .b32 %temp; 
	mov.b64 	{%temp, %r1}, %fd2;
	}
	mov.f64 	%fd12, 0d4000000000000000;
	{
	.reg .b32 %temp; 
	mov.b64 	{%temp, %r11}, %fd12;
	}
	and.b32  	%r3, %r11, 2146435072;
	setp.eq.s32 	%p1, %r3, 1062207488;
	abs.f64 	%fd3, %fd2;
	{ // callseq 2, 0
	.param .b64 param0;
	st.param.f64 	[param0], %fd3;
	.param .b64 retval0;
	call.uni (retval0), 
	__internal_accurate_pow, 
	(
	param0
	);
	ld.param.f64 	%fd13, [retval0];
	} // callseq 2
	setp.lt.s32 	%p2, %r1, 0;
	neg.f64 	%fd15, %fd13;
	selp.f64 	%fd16, %fd15, %fd13, %p1;
	selp.f64 	%fd28, %fd16, %fd13, %p2;
	setp.neu.f64 	%p3, %fd2, 0d0000000000000000;
	@%p3 bra 	$L__BB1_2;
	setp.eq.s32 	%p4, %r3, 1062207488;
	selp.b32 	%r12, %r1, 0, %p4;
	setp.lt.s32 	%p5, %r11, 0;
	or.b32  	%r13, %r12, 2146435072;
	selp.b32 	%r14, %r13, %r12, %p5;
	mov.b32 	%r15, 0;
	mov.b64 	%fd28, {%r15, %r14};
$L__BB1_2:
	add.f64 	%fd17, %fd2, 0d4000000000000000;
	{
	.reg .b32 %temp; 
	mov.b64 	{%temp, %r16}, %fd17;
	}
	and.b32  	%r17, %r16, 2146435072;
	setp.ne.s32 	%p6, %r17, 2146435072;
	@%p6 bra 	$L__BB1_7;
	setp.num.f64 	%p7, %fd2, %fd2;
	@%p7 bra 	$L__BB1_5;
	mov.f64 	%fd18, 0d4000000000000000;
	add.rn.f64 	%fd28, %fd2, %fd18;
	bra.uni 	$L__BB1_7;
$L__BB1_5:
	setp.neu.f64 	%p8, %fd3, 0d7FF0000000000000;
	@%p8 bra 	$L__BB1_7;
	setp.lt.s32 	%p9, %r1, 0;
	setp.eq.s32 	%p10, %r3, 1062207488;
	setp.lt.s32 	%p11, %r11, 0;
	selp.b32 	%r19, 0, 2146435072, %p11;
	and.b32  	%r20, %r11, 2147483647;
	setp.ne.s32 	%p12, %r20, 1071644672;
	or.b32  	%r21, %r19, -2147483648;
	selp.b32 	%r22, %r21, %r19, %p12;
	selp.b32 	%r23, %r22, %r19, %p10;
	selp.b32 	%r24, %r23, %r19, %p9;
	mov.b32 	%r25, 0;
	mov.b64 	%fd28, {%r25, %r24};
$L__BB1_7:
	cvta.to.global.u64 	%rd2, %rd1;
	setp.eq.f64 	%p13, %fd2, 0d3FF0000000000000;
	mov.f64 	%fd19, 0d3FF0000000000000;
	sub.f64 	%fd20, %fd19, %fd28;
	sqrt.rn.f64 	%fd21, %fd20;
	add.f64 	%fd22, %fd21, %fd21;
	fma.rn.f64 	%fd23, %fd21, 0d4000000000000000, %fd22;
	selp.f64 	%fd24, 0d0000000000000000, %fd23, %p13;
	div.rn.f64 	%fd25, %fd24, %fd1;
	atom.global.add.f64 	%fd26, [%rd2], %fd25;
	ret;

}
.func  (.param .b64 func_retval0) __internal_accurate_pow(
	.param .b64 __internal_accurate_pow_param_0
)
{
	.reg .pred 	%p<8>;
	.reg .b32 	%r<49>;
	.reg .b32 	%f<3>;
	.reg .b64 	%fd<109>;

	ld.param.f64 	%fd10, [__internal_accurate_pow_param_0];
	{
	.reg .b32 %temp; 
	mov.b64 	{%temp, %r46}, %fd10;
	}
	{
	.reg .b32 %temp; 
	mov.b64 	{%r45, %temp}, %fd10;
	}
	shr.u32 	%r47, %r46, 20;
	setp.gt.u32 	%p1, %r46, 1048575;
	@%p1 bra 	$L__BB2_2;
	mul.f64 	%fd11, %fd10, 0d4350000000000000;
	{
	.reg .b32 %temp; 
	mov.b64 	{%temp, %r46}, %fd11;
	}
	{
	.reg .b32 %temp; 
	mov.b64 	{%r45, %temp}, %fd11;
	}
	shr.u32 	%r16, %r46, 20;
	add.s32 	%r47, %r16, -54;
$L__BB2_2:
	add.s32 	%r48, %r47, -1023;
	and.b32  	%r17, %r46, -2146435073;
	or.b32  	%r18, %r17, 1072693248;
	mov.b64 	%fd107, {%r45, %r18};
	setp.lt.u32 	%p2, %r18, 1073127583;
	@%p2 bra 	$L__BB2_4;
	{
	.reg .b32 %temp; 
	mov.b64 	{%r19, %temp}, %fd107;
	}
	{
	.reg .b32 %temp; 
	mov.b64 	{%temp, %r20}, %fd107;
	}
	add.s32 	%r21, %r20, -1048576;
	mov.b64 	%fd107, {%r19, %r21};
	add.s32 	%r48, %r47, -1022;
$L__BB2_4:
	add.f64 	%fd12, %fd107, 0dBFF0000000000000;
	add.f64 	%fd13, %fd107, 0d3FF0000000000000;
	rcp.approx.ftz.f64 	%fd14, %fd13;
	neg.f64 	%fd15, %fd13;
	fma.rn.f64 	%fd16, %fd15, %fd14, 0d3FF0000000000000;
	fma.rn.f64 	%fd17, %fd16, %fd16, %fd16;
	fma.rn.f64 	%fd18, %fd17, %fd14, %fd14;
	mul.f64 	%fd19, %fd12, %fd18;
	fma.rn.f64 	%fd20, %fd12, %fd18, %fd19;
	mul.f64 	%fd21, %fd20, %fd20;
	fma.rn.f64 	%fd22, %fd21, 0d3EB0F5FF7D2CAFE2, 0d3ED0F5D241AD3B5A;
	fma.rn.f64 	%fd23, %fd22, %fd21, 0d3EF3B20A75488A3F;
	fma.rn.f64 	%fd24, %fd23, %fd21, 0d3F1745CDE4FAECD5;
	fma.rn.f64 	%fd25, %fd24, %fd21, 0d3F3C71C7258A578B;
	fma.rn.f64 	%fd26, %fd25, %fd21, 0d3F6249249242B910;
	fma.rn.f64 	%fd27, %fd26, %fd21, 0d3F89999999999DFB;
	sub.f64 	%fd28, %fd12, %fd20;
	add.f64 	%fd29, %fd28, %fd28;
	neg.f64 	%fd30, %fd20;
	fma.rn.f64 	%fd31, %fd30, %fd12, %fd29;
	mul.f64 	%fd32, %fd18, %fd31;
	fma.rn.f64 	%fd33, %fd21, %fd27, 0d3FB5555555555555;
	mov.f64 	%fd34, 0d3FB5555555555555;
	sub.f64 	%fd35, %fd34, %fd33;
	fma.rn.f64 	%fd36, %fd21, %fd27, %fd35;
	add.f64 	%fd37, %fd36, 0dBC46A4CB00B9E7B0;
	add.f64 	%fd38, %fd33, %fd37;
	sub.f64 	%fd39, %fd33, %fd38;
	add.f64 	%fd40, %fd37, %fd39;
	mul.rn.f64 	%fd41, %fd20, %fd20;
	neg.f64 	%fd42, %fd41;
	fma.rn.f64 	%fd43, %fd20, %fd20, %fd42;
	{
	.reg .b32 %temp; 
	mov.b64 	{%r22, %temp}, %fd32;
	}
	{
	.reg .b32 %temp; 
	mov.b64 	{%temp, %r23}, %fd32;
	}
	add.s32 	%r24, %r23, 1048576;
	mov.b64 	%fd44, {%r22, %r24};
	fma.rn.f64 	%fd45, %fd20, %fd44, %fd43;
	mul.rn.f64 	%fd46, %fd41, %fd20;
	neg.f64 	%fd47, %fd46;
	fma.rn.f64 	%fd48, %fd41, %fd20, %fd47;
	fma.rn.f64 	%fd49, %fd41, %fd32, %fd48;
	fma.rn.f64 	%fd50, %fd45, %fd20, %fd49;
	mul.rn.f64 	%fd51, %fd38, %fd46;
	neg.f64 	%fd52, %fd51;
	fma.rn.f64 	%fd53, %fd38, %fd46, %fd52;
	fma.rn.f64 	%fd54, %fd38, %fd50, %fd53;
	fma.rn.f64 	%fd55, %fd40, %fd46, %fd54;
	add.f64 	%fd56, %fd51, %fd55;
	sub.f64 	%fd57, %fd51, %fd56;
	add.f64 	%fd58, %fd55, %fd57;
	add.f64 	%fd59, %fd20, %fd56;
	sub.f64 	%fd60, %fd20, %fd59;
	add.f64 	%fd61, %fd56, %fd60;
	add.f64 	%fd62, %fd58, %fd61;
	add.f64 	%fd63, %fd32, %fd62;
	add.f64 	%fd64, %fd59, %fd63;
	sub.f64 	%fd65, %fd59, %fd64;
	add.f64 	%fd66, %fd63, %fd65;
	xor.b32  	%r25, %r48, -2147483648;
	mov.b32 	%r26, 1127219200;
	mov.b64 	%fd67, {%r25, %r26};
	mov.b32 	%r27, -2147483648;
	mov.b64 	%fd68, {%r27, %r26};
	sub.f64 	%fd69, %fd67, %fd68;
	fma.rn.f64 	%fd70, %fd69, 0d3FE62E42FEFA39EF, %fd64;
	fma.rn.f64 	%fd71, %fd69, 0dBFE62E42FEFA39EF, %fd70;
	sub.f64 	%fd72, %fd71, %fd64;
	sub.f64 	%fd73, %fd66, %fd72;
	fma.rn.f64 	%fd74, %fd69, 0d3C7ABC9E3B39803F, %fd73;
	add.f64 	%fd75, %fd70, %fd74;
	sub.f64 	%fd76, %fd70, %fd75;
	add.f64 	%fd77, %fd74, %fd76;
	mov.f64 	%fd78, 0d4000000000000000;
	{
	.reg .b32 %temp; 
	mov.b64 	{%temp, %r28}, %fd78;
	}
	{
	.reg .b32 %temp; 
	mov.b64 	{%r29, %temp}, %fd78;
	}
	shl.b32 	%r30, %r28, 1;
	setp.gt.u32 	%p3, %r30, -33554433;
	and.b32  	%r31, %r28, -15728641;
	selp.b32 	%r32, %r31, %r28, %p3;
	mov.b64 	%fd79, {%r29, %r32};
	mul.rn.f64 	%fd80, %fd75, %fd79;
	neg.f64 	%fd81, %fd80;
	fma.rn.f64 	%fd82, %fd75, %fd79, %fd81;
	fma.rn.f64 	%fd83, %fd77, %fd79, %fd82;
	add.f64 	%fd4, %fd80, %fd83;
	sub.f64 	%fd84, %fd80, %fd4;
	add.f64 	%fd5, %fd83, %fd84;
	fma.rn.f64 	%fd85, %fd4, 0d3FF71547652B82FE, 0d4338000000000000;
	{
	.reg .b32 %temp; 
	mov.b64 	{%r13, %temp}, %fd85;
	}
	mov.f64 	%fd86, 0dC338000000000000;
	add.rn.f64 	%fd87, %fd85, %fd86;
	fma.rn.f64 	%fd88, %fd87, 0dBFE62E42FEFA39EF, %fd4;
	fma.rn.f64 	%fd89, %fd87, 0dBC7ABC9E3B39803F, %fd88;
	fma.rn.f64 	%fd90, %fd89, 0d3E5ADE1569CE2BDF, 0d3E928AF3FCA213EA;
	fma.rn.f64 	%fd91, %fd90, %fd89, 0d3EC71DEE62401315;
	fma.rn.f64 	%fd92, %fd91, %fd89, 0d3EFA01997C89EB71;
	fma.rn.f64 	%fd93, %fd92, %fd89, 0d3F2A01A014761F65;
	fma.rn.f64 	%fd94, %fd93, %fd89, 0d3F56C16C1852B7AF;
	fma.rn.f64 	%fd95, %fd94, %fd89, 0d3F81111111122322;
	fma.rn.f64 	%fd96, %fd95, %fd89, 0d3FA55555555502A1;
	fma.rn.f64 	%fd97, %fd96, %fd89, 0d3FC5555555555511;
	fma.rn.f64 	%fd98, %fd97, %fd89, 0d3FE000000000000B;
	fma.rn.f64 	%fd99, %fd98, %fd89, 0d3FF0000000000000;
	fma.rn.f64 	%fd100, %fd99, %fd89, 0d3FF0000000000000;
	{
	.reg .b32 %temp; 
	mov.b64 	{%r14, %temp}, %fd100;
	}
	{
	.reg .b32 %temp; 
	mov.b64 	{%temp, %r15}, %fd100;
	}
	shl.b32 	%r33, %r13, 20;
	add.s32 	%r34, %r33, %r15;
	mov.b64 	%fd108, {%r14, %r34};
	{
	.reg .b32 %temp; 
	mov.b64 	{%temp, %r35}, %fd4;
	}
	mov.b32 	%f2, %r35;
	abs.f32 	%f1, %f2;
	setp.lt.f32 	%p4, %f1, 0f4086232B;
	@%p4 bra 	$L__BB2_7;
	setp.lt.f64 	%p5, %fd4, 0d0000000000000000;
	add.f64 	%fd101, %fd4, 0d7FF0000000000000;
	selp.f64 	%fd108, 0d0000000000000000, %fd101, %p5;
	setp.geu.f32 	%p6, %f1, 0f40874800;
	@%p6 bra 	$L__BB2_7;
	shr.u32 	%r36, %r13, 31;
	add.s32 	%r37, %r13, %r36;
	shr.s32 	%r38, %r37, 1;
	shl.b32 	%r39, %r38, 20;
	add.s32 	%r40, %r15, %r39;
	mov.b64 	%fd102, {%r14, %r40};
	sub.s32 	%r41, %r13, %r38;
	shl.b32 	%r42, %r41, 20;
	add.s32 	%r43, %r42, 1072693248;
	mov.b32 	%r44, 0;
	mov.b64 	%fd103, {%r44, %r43};
	mul.f64 	%fd108, %fd103, %fd102;
$L__BB2_7:
	abs.f64 	%fd104, %fd108;
	setp.eq.f64 	%p7, %fd104, 0d7FF0000000000000;
	fma.rn.f64 	%fd105, %fd108, %fd5, %fd108;
	selp.f64 	%fd106, %fd108, %fd105, %p7;
	st.param.f64 	[func_retval0], %fd106;
	ret;

}


// ===== COMPILED SASS (sm_100) =====

	.target	sm_100

	.elftype	@"ET_EXEC"


//--------------------- .note.nv.tkinfo           --------------------------
	.section	.note.nv.tkinfo,"",@"SHT_NOTE"
	.sectionflags	@"SHF_NOTE_NV_TKINFO"
	.tkinfo
        /*0018*/ 	.word	0x00000002
        /*0030*/ 	.string	""
        /*0030*/ 	.string	"ptxas"
        /*0030*/ 	.string	"Cuda compilation tools, release 13.0, V13.0.88"
        /*0030*/ 	.string	"Build cuda_13.0.r13.0/compiler.36424714_0"
        /*0030*/ 	.string	"-arch sm_100 -m 64 "



//--------------------- .note.nv.cuinfo           --------------------------
	.section	.note.nv.cuinfo,"",@"SHT_NOTE"
	.sectionflags	@"SHF_NOTE_NV_CUINFO"
        /*0018*/ 	.short	0x0002
        /*001a*/ 	.short	0x0064
        /*001c*/ 	.short	0x0082
	.zero		2


//--------------------- .nv.info                  --------------------------
	.section	.nv.info,"",@"SHT_CUDA_INFO"
	.align	4


	//----- nvinfo : EIATTR_REGCOUNT
	.align		4
        /*0000*/ 	.byte	0x04, 0x2f
        /*0002*/ 	.short	(.L_6 - .L_5)
	.align		4
.L_5:
        /*0004*/ 	.word	index@(_Z13find_perfectsv)
        /*0008*/ 	.word	0x00000022


	//----- nvinfo : EIATTR_FRAME_SIZE
	.align		4
.L_6:
        /*000c*/ 	.byte	0x04, 0x11
        /*000e*/ 	.short	(.L_8 - .L_7)
	.align		4
.L_7:
        /*0010*/ 	.word	index@($__internal_3_$__cuda_sm20_dsqrt_rn_f64_mediumpath_v1)
        /*0014*/ 	.word	0x00000018


	//----- nvinfo : EIATTR_FRAME_SIZE
	.align		4
.L_8:
        /*0018*/ 	.byte	0x04, 0x11
        /*001a*/ 	.short	(.L_10 - .L_9)
	.align		4
.L_9:
        /*001c*/ 	.word	index@($__internal_2_$__cuda_sm20_div_rn_f64_full)
        /*0020*/ 	.word	0x00000018


	//----- nvinfo : EIATTR_FRAME_SIZE
	.align		4
.L_10:
        /*0024*/ 	.byte	0x04, 0x11
        /*0026*/ 	.short	(.L_12 - .L_11)
	.align		4
.L_11:
        /*0028*/ 	.word	index@(_Z13find_perfectsv)
        /*002c*/ 	.word	0x00000018


	//----- nvinfo : EIATTR_REGCOUNT
	.align		4
.L_12:
        /*0030*/ 	.byte	0x04, 0x2f
        /*0032*/ 	.short	(.L_14 - .L_13)
	.align		4
.L_13:
        /*0034*/ 	.word	index@(_Z8integralPd)
        /*0038*/ 	.word	0x0000001e


	//----- nvinfo : EIATTR_FRAME_SIZE
	.align		4
.L_14:
        /*003c*/ 	.byte	0x04, 0x11
        /*003e*/ 	.short	(.L_16 - .L_15)
	.align		4
.L_15:
        /*0040*/ 	.word	index@($_Z8integralPd$__internal_accurate_pow)
        /*0044*/ 	.word	0x00000000


	//----- nvinfo : EIATTR_FRAME_SIZE
	.align		4
.L_16:
        /*0048*/ 	.byte	0x04, 0x11
        /*004a*/ 	.short	(.L_18 - .L_17)
	.align		4
.L_17:
        /*004c*/ 	.word	index@($__internal_1_$__cuda_sm20_dsqrt_rn_f64_mediumpath_v1)
        /*0050*/ 	.word	0x00000000


	//----- nvinfo : EIATTR_FRAME_SIZE
	.align		4
.L_18:
        /*0054*/ 	.byte	0x04, 0x11
        /*0056*/ 	.short	(.L_20 - .L_19)
	.align		4
.L_19:
        /*0058*/ 	.word	index@($__internal_0_$__cuda_sm20_div_rn_f64_full)
        /*005c*/ 	.word	0x00000000


	//----- nvinfo : EIATTR_FRAME_SIZE
	.align		4
.L_20:
        /*0060*/ 	.byte	0x04, 0x11
        /*0062*/ 	.short	(.L_22 - .L_21)
	.align		4
.L_21:
        /*0064*/ 	.word	index@(_Z8integralPd)
        /*0068*/ 	.word	0x00000000


	//----- nvinfo : EIATTR_MIN_STACK_SIZE
	.align		4
.L_22:
        /*006c*/ 	.byte	0x04, 0x12
        /*006e*/ 	.short	(.L_24 - .L_23)
	.align		4
.L_23:
        /*0070*/ 	.word	index@(_Z8integralPd)
        /*0074*/ 	.word	0x00000000


	//----- nvinfo : EIATTR_MIN_STACK_SIZE
	.align		4
.L_24:
        /*0078*/ 	.byte	0x04, 0x12
        /*007a*/ 	.short	(.L_26 - .L_25)
	.align		4
.L_25:
        /*007c*/ 	.word	index@(_Z13find_perfectsv)
        /*0080*/ 	.word	0x00000018
.L_26:


//--------------------- .nv.compat                --------------------------
	.section	.nv.compat,"",@"SHT_CUDA_COMPAT_INFO"
	.align	4
        /*0000*/ 	.byte	0x02, 0x09, 0x00, 0x00, 0x02, 0x02, 0x01, 0x00, 0x02, 0x05, 0x05, 0x00, 0x03, 0x07, 0x01, 0x01
        /*0010*/ 	.byte	0x02, 0x03, 0x00, 0x00, 0x02, 0x06, 0x01, 0x00, 0x04, 0x0b, 0x08, 0x00, 0x01, 0x00, 0x00, 0x00
        /*0020*/ 	.byte	0x00, 0x00, 0x00, 0x00


//--------------------- .nv.info._Z8integralPd    --------------------------
	.section	.nv.info._Z8integralPd,"",@"SHT_CUDA_INFO"
	.sectionflags	@""
	.align	4


	//----- nvinfo : EIATTR_CUDA_API_VERSION
	.align		4
        /*0000*/ 	.byte	0x04, 0x37
        /*0002*/ 	.short	(.L_28 - .L_27)
.L_27:
        /*0004*/ 	.word	0x00000082


	//----- nvinfo : EIATTR_KPARAM_INFO
	.align		4
.L_28:
        /*0008*/ 	.byte	0x04, 0x17
        /*000a*/ 	.short	(.L_30 - .L_29)
.L_29:
        /*000c*/ 	.word	0x00000000
        /*0010*/ 	.short	0x0000
        /*0012*/ 	.short	0x0000
        /*0014*/ 	.byte	0x00, 0xf5, 0x21, 0x00


	//----- nvinfo : EIATTR_SPARSE_MMA_MASK
	.align		4
.L_30:
        /*0018*/ 	.byte	0x03, 0x50
        /*001a*/ 	.short	0x0000


	//----- nvinfo : EIATTR_MAXREG_COUNT
	.align		4
        /*001c*/ 	.byte	0x03, 0x1b
        /*001e*/ 	.short	0x00ff


	//----- nvinfo : EIATTR_MERCURY_ISA_VERSION
	.align		4
        /*0020*/ 	.byte	0x03, 0x5f
        /*0022*/ 	.short	0x0101


	//----- nvinfo : EIATTR_VRC_CTA_INIT_COUNT
	.align		4
        /*0024*/ 	.byte	0x02, 0x4a
	.zero		1
	.zero		1


	//----- nvinfo : EIATTR_EXIT_INSTR_OFFSETS
	.align		4
        /*0028*/ 	.byte	0x04, 0x1c
        /*002a*/ 	.short	(.L_32 - .L_31)


	//   ....[0]....
.L_31:
        /*002c*/ 	.word	0x000006a0


	//----- nvinfo : EIATTR_CRS_STACK_SIZE
	.align		4
.L_32:
        /*0030*/ 	.byte	0x04, 0x1e
        /*0032*/ 	.short	(.L_34 - .L_33)
.L_33:
        /*0034*/ 	.word	0x00000000


	//----- nvinfo : EIATTR_CBANK_PARAM_SIZE
	.align		4
.L_34:
        /*0038*/ 	.byte	0x03, 0x19
        /*003a*/ 	.short	0x0008


	//----- nvinfo : EIATTR_PARAM_CBANK
	.align		4
        /*003c*/ 	.byte	0x04, 0x0a
        /*003e*/ 	.short	(.L_36 - .L_35)
	.align		4
.L_35:
        /*0040*/ 	.word	index@(.nv.constant0._Z8integralPd)
        /*0044*/ 	.short	0x0380
        /*0046*/ 	.short	0x0008


	//----- nvinfo : EIATTR_SW_WAR
	.align		4
.L_36:
        /*0048*/ 	.byte	0x04, 0x36
        /*004a*/ 	.short	(.L_38 - .L_37)
.L_37:
        /*004c*/ 	.word	0x00000008
.L_38:


//--------------------- .nv.info._Z13find_perfectsv --------------------------
	.section	.nv.info._Z13find_perfectsv,"",@"SHT_CUDA_INFO"
	.sectionflags	@""
	.align	4


	//----- nvinfo : EIATTR_CUDA_API_VERSION
	.align		4
        /*0000*/ 	.byte	0x04, 0x37
        /*0002*/ 	.short	(.L_40 - .L_39)
.L_39:
        /*0004*/ 	.word	0x00000082


	//----- nvinfo : EIATTR_SPARSE_MMA_MASK
	.align		4
.L_40:
        /*0008*/ 	.byte	0x03, 0x50
        /*000a*/ 	.short	0x0000


	//----- nvinfo : EIATTR_MAXREG_COUNT
	.align		4
        /*000c*/ 	.byte	0x03, 0x1b
        /*000e*/ 	.short	0x00ff


	//----- nvinfo : EIATTR_EXTERNS
	.align		4
        /*0010*/ 	.byte	0x04, 0x0f
        /*0012*/ 	.short	(.L_42 - .L_41)


	//   ....[0]....
	.align		4
.L_41:
        /*0014*/ 	.word	index@(vprintf)


	//----- nvinfo : EIATTR_MERCURY_ISA_VERSION
	.align		4
.L_42:
        /*0018*/ 	.byte	0x03, 0x5f
        /*001a*/ 	.short	0x0101


	//----- nvinfo : EIATTR_VRC_CTA_INIT_COUNT
	.align		4
        /*001c*/ 	.byte	0x02, 0x4a
	.zero		1
	.zero		1


	//----- nvinfo : EIATTR_SYSCALL_OFFSETS
	.align		4
        /*0020*/ 	.byte	0x04, 0x46
        /*0022*/ 	.short	(.L_44 - .L_43)


	//   ....[0]....
.L_43:
        /*0024*/ 	.word	0x00000190


	//   ....[1]....
        /*0028*/ 	.word	0x000008e0


	//----- nvinfo : EIATTR_CRS_STACK_SIZE
	.align		4
.L_44:
        /*002c*/ 	.byte	0x04, 0x1e
        /*002e*/ 	.short	(.L_46 - .L_45)
.L_45:
        /*0030*/ 	.word	0x00000000


	//----- nvinfo : EIATTR_SW_WAR
	.align		4
.L_46:
        /*0034*/ 	.byte	0x04, 0x36
        /*0036*/ 	.short	(.L_48 - .L_47)
.L_47:
        /*0038*/ 	.word	0x00000008
.L_48:


//--------------------- .nv.callgraph             --------------------------
	.section	.nv.callgraph,"",@"SHT_CUDA_CALLGRAPH"
	.align	4
	.sectionentsize	8
	.align		4
        /*0000*/ 	.word	0x00000000
	.align		4
        /*0004*/ 	.word	0xffffffff
	.align		4
        /*0008*/ 	.word	index@(_Z13find_perfectsv)
	.align		4
        /*000c*/ 	.word	index@(vprintf)
	.align		4
        /*0010*/ 	.word	0x00000000
	.align		4
        /*0014*/ 	.word	0xfffffffe
	.align		4
        /*0018*/ 	.word	0x00000000
	.align		4
        /*001c*/ 	.word	0xfffffffd
	.align		4
        /*0020*/ 	.word	0x00000000
	.align		4
        /*0024*/ 	.word	0xfffffffc


//--------------------- .nv.constant4             --------------------------
	.section	.nv.constant4,"a",@progbits
	.align	8
	.align		8
.nv.constant4:
        /*0000*/ 	.dword	$str
	.align		8
        /*0008*/ 	.dword	$str$1
	.align		8
        /*0010*/ 	.dword	$str$2
	.align		8
        /*0018*/ 	.dword	$str$3
	.align		8
        /*0020*/ 	.dword	$str$4
	.align		8
        /*0028*/ 	.dword	vprintf


//--------------------- .text._Z8integralPd       --------------------------
	.section	.text._Z8integralPd,"ax",@progbits
	.align	128
        .global         _Z8integralPd
        .type           _Z8integralPd,@function
        .size           _Z8integralPd,(.L_x_46 - _Z8integralPd)
        .other          _Z8integralPd,@"STO_CUDA_ENTRY STV_DEFAULT"
_Z8integralPd:
.text._Z8integralPd:
[----:B------:R-:W-:Y:S01]  /*0000*/  LDC R1, c[0x0][0x37c] ;  /* 0x0000df00ff017b82 */ /* 0x000fe20000000800 */
[----:B------:R-:W0:Y:S01]  /*0010*/  LDCU UR5, c[0x0][0x360] ;  /* 0x00006c00ff0577ac */ /* 0x000e220008000800 */
[----:B------:R-:W1:Y:S01]  /*0020*/  S2R R0, SR_TID.X ;  /* 0x0000000000007919 */ /* 0x000e620000002100 */
[----:B------:R-:W-:Y:S01]  /*0030*/  IMAD.MOV.U32 R2, RZ, RZ, 0x1 ;  /* 0x00000001ff027424 */ /* 0x000fe200078e00ff */
[----:B------:R-:W-:Y:S01]  /*0040*/  BSSY.RECONVERGENT B0, `(.L_x_0) ;  /* 0x000001d000007945 */ /* 0x000fe20003800200 */
[----:B------:R-:W0:Y:S01]  /*0050*/  LDCU UR4, c[0x0][0x370] ;  /* 0x00006e00ff0477ac */ /* 0x000e220008000800 */
[----:B------:R-:W1:Y:S01]  /*0060*/  S2R R9, SR_CTAID.X ;  /* 0x0000000000097919 */ /* 0x000e620000002500 */
[----:B0-----:R-:W-:-:S09]  /*0070*/  UIMAD UR4, UR5, UR4, URZ ;  /* 0x00000004050472a4 */ /* 0x001fd2000f8e02ff */
[----:B------:R-:W0:Y:S01]  /*0080*/  I2F.F64 R4, UR4 ;  /* 0x0000000400047d12 */ /* 0x000e220008201c00 */
[----:B-1----:R-:W-:-:S04]  /*0090*/  IMAD R0, R9, UR5, R0 ;  /* 0x0000000509007c24 */ /* 0x002fc8000f8e0200 */
[----:B------:R-:W-:-:S03]  /*00a0*/  IMAD.SHL.U32 R0, R0, 0x2, RZ ;  /* 0x0000000200007824 */ /* 0x000fc600078e00ff */
[----:B0-----:R-:W0:Y:S02]  /*00b0*/  MUFU.RCP64H R3, R5 ;  /* 0x0000000500037308 */ /* 0x001e240000001800 */
[----:B0-----:R-:W-:-:S08]  /*00c0*/  DFMA R6, -R4, R2, 1 ;  /* 0x3ff000000406742b */ /* 0x001fd00000000102 */
[----:B------:R-:W-:-:S08]  /*00d0*/  DFMA R6, R6, R6, R6 ;  /* 0x000000060606722b */ /* 0x000fd00000000006 */
[----:B------:R-:W-:Y:S02]  /*00e0*/  DFMA R2, R2, R6, R2 ;  /* 0x000000060202722b */ /* 0x000fe40000000002 */
[----:B------:R-:W0:Y:S06]  /*00f0*/  I2F.F64 R6, R0 ;  /* 0x0000000000067312 */ /* 0x000e2c0000201c00 */
[----:B------:R-:W-:-:S08]  /*0100*/  DFMA R8, -R4, R2, 1 ;  /* 0x3ff000000408742b */ /* 0x000fd00000000102 */
[----:B------:R-:W-:Y:S01]  /*0110*/  DFMA R2, R2, R8, R2 ;  /* 0x000000080202722b */ /* 0x000fe20000000002 */
[----:B0-----:R-:W-:-:S07]  /*0120*/  FSETP.GEU.AND P1, PT, |R7|, 6.5827683646048100446e-37, PT ;  /* 0x036000000700780b */ /* 0x001fce0003f2e200 */
[----:B------:R-:W-:-:S08]  /*0130*/  DMUL R8, R6, R2 ;  /* 0x0000000206087228 */ /* 0x000fd00000000000 */
[----:B------:R-:W-:-:S08]  /*0140*/  DFMA R10, -R4, R8, R6 ;  /* 0x00000008040a722b */ /* 0x000fd00000000106 */
[----:B------:R-:W-:-:S10]  /*0150*/  DFMA R2, R2, R10, R8 ;  /* 0x0000000a0202722b */ /* 0x000fd40000000008 */
[----:B------:R-:W-:-:S05]  /*0160*/  FFMA R8, RZ, R5, R3 ;  /* 0x00000005ff087223 */ /* 0x000fca0000000003 */
[----:B------:R-:W-:-:S13]  /*0170*/  FSETP.GT.AND P0, PT, |R8|, 1.469367938527859385e-39, PT ;  /* 0x001000000800780b */ /* 0x000fda0003f04200 */
[----:B------:R-:W-:Y:S05]  /*0180*/  @P0 BRA P1, `(.L_x_1) ;  /* 0x0000000000200947 */ /* 0x000fea0000800000 */
[----:B------:R-:W-:Y:S01]  /*0190*/  IMAD.MOV.U32 R8, RZ, RZ, R6 ;  /* 0x000000ffff087224 */ /* 0x000fe200078e0006 */
[----:B------:R-:W-:Y:S01]  /*01a0*/  MOV R0, 0x1f0 ;  /* 0x000001f000007802 */ /* 0x000fe20000000f00 */
[----:B------:R-:W-:Y:S02]  /*01b0*/  IMAD.MOV.U32 R9, RZ, RZ, R7 ;  /* 0x000000ffff097224 */ /* 0x000fe400078e0007 */
[----:B------:R-:W-:Y:S02]  /*01c0*/  IMAD.MOV.U32 R6, RZ, RZ, R4 ;  /* 0x000000ffff067224 */ /* 0x000fe400078e0004 */
[----:B------:R-:W-:-:S07]  /*01d0*/  IMAD.MOV.U32 R7, RZ, RZ, R5 ;  /* 0x000000ffff077224 */ /* 0x000fce00078e0005 */
[----:B------:R-:W-:Y:S05]  /*01e0*/  CALL.REL.NOINC `($__internal_0_$__cuda_sm20_div_rn_f64_full) ;  /* 0x0000000400307944 */ /* 0x000fea0003c00000 */
[----:B------:R-:W-:Y:S02]  /*01f0*/  IMAD.MOV.U32 R2, RZ, RZ, R12 ;  /* 0x000000ffff027224 */ /* 0x000fe400078e000c */
[----:B------:R-:W-:-:S07]  /*0200*/  IMAD.MOV.U32 R3, RZ, RZ, R13 ;  /* 0x000000ffff037224 */ /* 0x000fce00078e000d */
.L_x_1:
[----:B------:R-:W-:Y:S05]  /*0210*/  BSYNC.RECONVERGENT B0 ;  /* 0x0000000000007941 */ /* 0x000fea0003800200 */
.L_x_0:
[----:B------:R-:W-:Y:S01]  /*0220*/  DADD R2, R2, -1 ;  /* 0xbff0000002027429 */ /* 0x000fe20000000000 */
[----:B------:R-:W-:Y:S01]  /*0230*/  BSSY.RECONVERGENT B0, `(.L_x_2) ;  /* 0x0000003000007945 */ /* 0x000fe20003800200 */
[----:B------:R-:W-:-:S09]  /*0240*/  MOV R0, 0x260 ;  /* 0x0000026000007802 */ /* 0x000fd20000000f00 */
[----:B------:R-:W-:Y:S05]  /*0250*/  CALL.REL.NOINC `($_Z8integralPd$__internal_accurate_pow) ;  /* 0x0000000c00407944 */ /* 0x000fea0003c00000 */
[----:B------:R-:W-:Y:S05]  /*0260*/  BSYNC.RECONVERGENT B0 ;  /* 0x0000000000007941 */ /* 0x000fea0003800200 */
.L_x_2:
[C---:B------:R-:W-:Y:S01]  /*0270*/  DADD R6, R2.reuse, 2 ;  /* 0x4000000002067429 */ /* 0x040fe20000000000 */
[----:B------:R-:W-:Y:S01]  /*0280*/  BSSY.RECONVERGENT B0, `(.L_x_3) ;  /* 0x000000c000007945 */ /* 0x000fe20003800200 */
[----:B------:R-:W-:-:S08]  /*0290*/  DSETP.NEU.AND P0, PT, R2, RZ, PT ;  /* 0x000000ff0200722a */ /* 0x000fd00003f0d000 */
[----:B------:R-:W-:-:S04]  /*02a0*/  LOP3.LUT R6, R7, 0x7ff00000, RZ, 0xc0, !PT ;  /* 0x7ff0000007067812 */ /* 0x000fc800078ec0ff */
[----:B------:R-:W-:Y:S02]  /*02b0*/  ISETP.NE.AND P1, PT, R6, 0x7ff00000, PT ;  /* 0x7ff000000600780c */ /* 0x000fe40003f25270 */
[----:B------:R-:W-:-:S11]  /*02c0*/  @!P0 CS2R R8, SRZ ;  /* 0x0000000000088805 */ /* 0x000fd6000001ff00 */
[----:B------:R-:W-:Y:S05]  /*02d0*/  @P1 BRA `(.L_x_4) ;  /* 0x0000000000181947 */ /* 0x000fea0003800000 */
[----:B------:R-:W-:-:S14]  /*02e0*/  DSETP.NAN.AND P0, PT, R2, R2, PT ;  /* 0x000000020200722a */ /* 0x000fdc0003f08000 */
[----:B------:R-:W-:Y:S01]  /*02f0*/  @P0 DADD R8, R2, 2 ;  /* 0x4000000002080429 */ /* 0x000fe20000000000 */
[----:B------:R-:W-:Y:S10]  /*0300*/  @P0 BRA `(.L_x_4) ;  /* 0x00000000000c0947 */ /* 0x000ff40003800000 */
[----:B------:R-:W-:-:S14]  /*0310*/  DSETP.NEU.AND P0, PT, |R2|, +INF , PT ;  /* 0x7ff000000200742a */ /* 0x000fdc0003f0d200 */
[----:B------:R-:W-:Y:S01]  /*0320*/  @!P0 IMAD.MOV.U32 R8, RZ, RZ, 0x0 ;  /* 0x00000000ff088424 */ /* 0x000fe200078e00ff */
[----:B------:R-:W-:-:S07]  /*0330*/  @!P0 MOV R9, 0x7ff00000 ;  /* 0x7ff0000000098802 */ /* 0x000fce0000000f00 */
.L_x_4:
[----:B------:R-:W-:Y:S05]  /*0340*/  BSYNC.RECONVERGENT B0 ;  /* 0x0000000000007941 */ /* 0x000fea0003800200 */
.L_x_3:
[----:B------:R-:W-:Y:S01]  /*0350*/  DADD R8, -R8, 1 ;  /* 0x3ff0000008087429 */ /* 0x000fe20000000100 */
[----:B------:R-:W-:Y:S01]  /*0360*/  IMAD.MOV.U32 R12, RZ, RZ, 0x0 ;  /* 0x00000000ff0c7424 */ /* 0x000fe200078e00ff */
[----:B------:R-:W-:Y:S01]  /*0370*/  DSETP.NEU.AND P0, PT, R2, 1, PT ;  /* 0x3ff000000200742a */ /* 0x000fe20003f0d000 */
[----:B------:R-:W-:Y:S01]  /*0380*/  IMAD.MOV.U32 R13, RZ, RZ, 0x3fd80000 ;  /* 0x3fd80000ff0d7424 */ /* 0x000fe200078e00ff */
[----:B------:R-:W-:Y:S02]  /*0390*/  BSSY.RECONVERGENT B0, `(.L_x_5) ;  /* 0x0000013000007945 */ /* 0x000fe40003800200 */
[----:B------:R-:W0:Y:S04]  /*03a0*/  MUFU.RSQ64H R7, R9 ;  /* 0x0000000900077308 */ /* 0x000e280000001c00 */
[----:B------:R-:W-:-:S05]  /*03b0*/  VIADD R6, R9, 0xfcb00000 ;  /* 0xfcb0000009067836 */ /* 0x000fca0000000000 */
[----:B------:R-:W-:Y:S01]  /*03c0*/  ISETP.GE.U32.AND P1, PT, R6, 0x7ca00000, PT ;  /* 0x7ca000000600780c */ /* 0x000fe20003f26070 */
[----:B0-----:R-:W-:-:S08]  /*03d0*/  DMUL R10, R6, R6 ;  /* 0x00000006060a7228 */ /* 0x001fd00000000000 */
[----:B------:R-:W-:-:S08]  /*03e0*/  DFMA R10, R8, -R10, 1 ;  /* 0x3ff00000080a742b */ /* 0x000fd0000000080a */
[----:B------:R-:W-:Y:S02]  /*03f0*/  DFMA R12, R10, R12, 0.5 ;  /* 0x3fe000000a0c742b */ /* 0x000fe4000000000c */
[----:B------:R-:W-:-:S08]  /*0400*/  DMUL R10, R6, R10 ;  /* 0x0000000a060a7228 */ /* 0x000fd00000000000 */
[----:B------:R-:W-:-:S08]  /*0410*/  DFMA R12, R12, R10, R6 ;  /* 0x0000000a0c0c722b */ /* 0x000fd00000000006 */
[----:B------:R-:W-:Y:S02]  /*0420*/  DMUL R14, R8, R12 ;  /* 0x0000000c080e7228 */ /* 0x000fe40000000000 */
[----:B------:R-:W-:Y:S02]  /*0430*/  VIADD R11, R13, 0xfff00000 ;  /* 0xfff000000d0b7836 */ /* 0x000fe40000000000 */
[----:B------:R-:W-:-:S04]  /*0440*/  IMAD.MOV.U32 R10, RZ, RZ, R12 ;  /* 0x000000ffff0a7224 */ /* 0x000fc800078e000c */
[----:B------:R-:W-:-:S08]  /*0450*/  DFMA R16, R14, -R14, R8 ;  /* 0x8000000e0e10722b */ /* 0x000fd00000000008 */
[----:B------:R-:W-:Y:S01]  /*0460*/  DFMA R2, R16, R10, R14 ;  /* 0x0000000a1002722b */ /* 0x000fe2000000000e */
[----:B------:R-:W-:Y:S10]  /*0470*/  @!P1 BRA `(.L_x_6) ;  /* 0x0000000000109947 */ /* 0x000ff40003800000 */
[----:B------:R-:W-:-:S07]  /*0480*/  MOV R0, 0x4a0 ;  /* 0x000004a000007802 */ /* 0x000fce0000000f00 */
[----:B------:R-:W-:Y:S05]  /*0490*/  CALL.REL.NOINC `($__internal_1_$__cuda_sm20_dsqrt_rn_f64_mediumpath_v1) ;  /* 0x0000000400f47944 */ /* 0x000fea0003c00000 */
[----:B------:R-:W-:Y:S02]  /*04a0*/  IMAD.MOV.U32 R2, RZ, RZ, R6 ;  /* 0x000000ffff027224 */ /* 0x000fe400078e0006 */
[----:B------:R-:W-:-:S07]  /*04b0*/  IMAD.MOV.U32 R3, RZ, RZ, R7 ;  /* 0x000000ffff037224 */ /* 0x000fce00078e0007 */
.L_x_6:
[----:B------:R-:W-:Y:S05]  /*04c0*/  BSYNC.RECONVERGENT B0 ;  /* 0x0000000000007941 */ /* 0x000fea0003800200 */
.L_x_5:
[----:B------:R-:W0:Y:S01]  /*04d0*/  MUFU.RCP64H R9, R5 ;  /* 0x0000000500097308 */ /* 0x000e220000001800 */
[----:B------:R-:W-:Y:S01]  /*04e0*/  IMAD.MOV.U32 R8, RZ, RZ, 0x1 ;  /* 0x00000001ff087424 */ /* 0x000fe200078e00ff */
[----:B------:R-:W1:Y:S01]  /*04f0*/  LDCU.64 UR4, c[0x0][0x358] ;  /* 0x00006b00ff0477ac */ /* 0x000e620008000a00 */
[----:B------:R-:W-:Y:S04]  /*0500*/  BSSY.RECONVERGENT B0, `(.L_x_7) ;  /* 0x0000017000007945 */ /* 0x000fe80003800200 */
[----:B0-----:R-:W-:-:S08]  /*0510*/  DFMA R6, -R4, R8, 1 ;  /* 0x3ff000000406742b */ /* 0x001fd00000000108 */
[----:B------:R-:W-:Y:S02]  /*0520*/  DFMA R10, R6, R6, R6 ;  /* 0x00000006060a722b */ /* 0x000fe40000000006 */
[----:B------:R-:W-:-:S06]  /*0530*/  DADD R6, R2, R2 ;  /* 0x0000000002067229 */ /* 0x000fcc0000000002 */
[----:B------:R-:W-:Y:S02]  /*0540*/  DFMA R10, R8, R10, R8 ;  /* 0x0000000a080a722b */ /* 0x000fe40000000008 */
[----:B------:R-:W-:-:S06]  /*0550*/  DFMA R6, R2, 2, R6 ;  /* 0x400000000206782b */ /* 0x000fcc0000000006 */
[----:B------:R-:W-:-:S04]  /*0560*/  DFMA R2, -R4, R10, 1 ;  /* 0x3ff000000402742b */ /* 0x000fc8000000010a */
[----:B------:R-:W-:Y:S02]  /*0570*/  FSEL R8, R6, RZ, P0 ;  /* 0x000000ff06087208 */ /* 0x000fe40000000000 */
[----:B------:R-:W-:Y:S02]  /*0580*/  FSEL R9, R7, RZ, P0 ;  /* 0x000000ff07097208 */ /* 0x000fe40000000000 */
[----:B------:R-:W-:Y:S02]  /*0590*/  DFMA R10, R10, R2, R10 ;  /* 0x000000020a0a722b */ /* 0x000fe4000000000a */
[----:B------:R-:W-:-:S06]  /*05a0*/  FSETP.GEU.AND P1, PT, |R9|, 6.5827683646048100446e-37, PT ;  /* 0x036000000900780b */ /* 0x000fcc0003f2e200 */
[----:B------:R-:W-:-:S08]  /*05b0*/  DMUL R2, R10, R8 ;  /* 0x000000080a027228 */ /* 0x000fd00000000000 */
[----:B------:R-:W-:-:S08]  /*05c0*/  DFMA R6, -R4, R2, R8 ;  /* 0x000000020406722b */ /* 0x000fd00000000108 */
[----:B------:R-:W-:-:S10]  /*05d0*/  DFMA R2, R10, R6, R2 ;  /* 0x000000060a02722b */ /* 0x000fd40000000002 */
[----:B------:R-:W-:-:S05]  /*05e0*/  FFMA R0, RZ, R5, R3 ;  /* 0x00000005ff007223 */ /* 0x000fca0000000003 */
[----:B------:R-:W-:-:S13]  /*05f0*/  FSETP.GT.AND P0, PT, |R0|, 1.469367938527859385e-39, PT ;  /* 0x001000000000780b */ /* 0x000fda0003f04200 */
[----:B-1----:R-:W-:Y:S05]  /*0600*/  @P0 BRA P1, `(.L_x_8) ;  /* 0x0000000000180947 */ /* 0x002fea0000800000 */
[----:B------:R-:W-:Y:S01]  /*0610*/  MOV R6, R4 ;  /* 0x0000000400067202 */ /* 0x000fe20000000f00 */
[----:B------:R-:W-:Y:S01]  /*0620*/  IMAD.MOV.U32 R7, RZ, RZ, R5 ;  /* 0x000000ffff077224 */ /* 0x000fe200078e0005 */
[----:B------:R-:W-:-:S07]  /*0630*/  MOV R0, 0x650 ;  /* 0x0000065000007802 */ /* 0x000fce0000000f00 */
[----:B------:R-:W-:Y:S05]  /*0640*/  CALL.REL.NOINC `($__internal_0_$__cuda_sm20_div_rn_f64_full) ;  /* 0x0000000000187944 */ /* 0x000fea0003c00000 */
[----:B------:R-:W-:Y:S02]  /*0650*/  IMAD.MOV.U32 R2, RZ, RZ, R12 ;  /* 0x000000ffff027224 */ /* 0x000fe400078e000c */
[----:B------:R-:W-:-:S07]  /*0660*/  IMAD.MOV.U32 R3, RZ, RZ, R13 ;  /* 0x000000ffff037224 */ /* 0x000fce00078e000d */
.L_x_8:
[----:B------:R-:W-:Y:S05]  /*0670*/  BSYNC.RECONVERGENT B0 ;  /* 0x0000000000007941 */ /* 0x000fea0003800200 */
.L_x_7:
[----:B------:R-:W0:Y:S02]  /*0680*/  LDC.64 R4, c[0x0][0x380] ;  /* 0x0000e000ff047b82 */ /* 0x000e240000000a00 */
[----:B0-----:R-:W-:Y:S01]  /*0690*/  REDG.E.ADD.F64.RN.STRONG.GPU desc[UR4][R4.64], R2 ;  /* 0x00000002040079a6 */ /* 0x001fe2000c12ff04 */
[----:B------:R-:W-:Y:S05]  /*06a0*/  EXIT ;  /* 0x000000000000794d */ /* 0x000fea0003800000 */
        .weak           $__internal_0_$__cuda_sm20_div_rn_f64_full
        .type           $__internal_0_$__cuda_sm20_div_rn_f64_full,@function
        .size           $__internal_0_$__cuda_sm20_div_rn_f64_full,($__internal_1_$__cuda_sm20_dsqrt_rn_f64_mediumpath_v1 - $__internal_0_$__cuda_sm20_div_rn_f64_full)
$__internal_0_$__cuda_sm20_div_rn_f64_full:
[C---:B------:R-:W-:Y:S01]  /*06b0*/  FSETP.GEU.AND P0, PT, |R7|.reuse, 1.469367938527859385e-39, PT ;  /* 0x001000000700780b */ /* 0x040fe20003f0e200 */
[----:B------:R-:W-:Y:S01]  /*06c0*/  IMAD.MOV.U32 R16, RZ, RZ, 0x1 ;  /* 0x00000001ff107424 */ /* 0x000fe200078e00ff */
[----:B------:R-:W-:Y:S01]  /*06d0*/  LOP3.LUT R2, R7, 0x800fffff, RZ, 0xc0, !PT ;  /* 0x800fffff07027812 */ /* 0x000fe200078ec0ff */
[----:B------:R-:W-:Y:S01]  /*06e0*/  BSSY.RECONVERGENT B1, `(.L_x_9) ;  /* 0x0000055000017945 */ /* 0x000fe20003800200 */
[C---:B------:R-:W-:Y:S02]  /*06f0*/  FSETP.GEU.AND P2, PT, |R9|.reuse, 1.469367938527859385e-39, PT ;  /* 0x001000000900780b */ /* 0x040fe40003f4e200 */
[----:B------:R-:W-:Y:S01]  /*0700*/  LOP3.LUT R3, R2, 0x3ff00000, RZ, 0xfc, !PT ;  /* 0x3ff0000002037812 */ /* 0x000fe200078efcff */
[----:B------:R-:W-:Y:S01]  /*0710*/  IMAD.MOV.U32 R2, RZ, RZ, R6 ;  /* 0x000000ffff027224 */ /* 0x000fe200078e0006 */
[----:B------:R-:W-:Y:S02]  /*0720*/  LOP3.LUT R12, R9, 0x7ff00000, RZ, 0xc0, !PT ;  /* 0x7ff00000090c7812 */ /* 0x000fe400078ec0ff */
[----:B------:R-:W-:-:S03]  /*0730*/  LOP3.LUT R15, R7, 0x7ff00000, RZ, 0xc0, !PT ;  /* 0x7ff00000070f7812 */ /* 0x000fc600078ec0ff */
[----:B------:R-:W-:Y:S01]  /*0740*/  @!P0 DMUL R2, R6, 8.98846567431157953865e+307 ;  /* 0x7fe0000006028828 */ /* 0x000fe20000000000 */
[----:B------:R-:W-:-:S03]  /*0750*/  ISETP.GE.U32.AND P1, PT, R12, R15, PT ;  /* 0x0000000f0c00720c */ /* 0x000fc60003f26070 */
[----:B------:R-:W-:Y:S01]  /*0760*/  @!P2 LOP3.LUT R13, R7, 0x7ff00000, RZ, 0xc0, !PT ;  /* 0x7ff00000070da812 */ /* 0x000fe200078ec0ff */
[----:B------:R-:W-:Y:S01]  /*0770*/  @!P2 IMAD.MOV.U32 R18, RZ, RZ, RZ ;  /* 0x000000ffff12a224 */ /* 0x000fe200078e00ff */
[----:B------:R-:W0:Y:S02]  /*0780*/  MUFU.RCP64H R17, R3 ;  /* 0x0000000300117308 */ /* 0x000e240000001800 */
[----:B------:R-:W-:Y:S01]  /*0790*/  @!P2 ISETP.GE.U32.AND P3, PT, R12, R13, PT ;  /* 0x0000000d0c00a20c */ /* 0x000fe20003f66070 */
[----:B------:R-:W-:-:S05]  /*07a0*/  IMAD.MOV.U32 R13, RZ, RZ, 0x1ca00000 ;  /* 0x1ca00000ff0d7424 */ /* 0x000fca00078e00ff */
[----:B------:R-:W-:-:S04]  /*07b0*/  @!P2 SEL R19, R13, 0x63400000, !P3 ;  /* 0x634000000d13a807 */ /* 0x000fc80005800000 */
[----:B------:R-:W-:-:S04]  /*07c0*/  @!P2 LOP3.LUT R19, R19, 0x80000000, R9, 0xf8, !PT ;  /* 0x800000001313a812 */ /* 0x000fc800078ef809 */
[----:B------:R-:W-:Y:S01]  /*07d0*/  @!P2 LOP3.LUT R19, R19, 0x100000, RZ, 0xfc, !PT ;  /* 0x001000001313a812 */ /* 0x000fe200078efcff */
[----:B0-----:R-:W-:-:S08]  /*07e0*/  DFMA R10, R16, -R2, 1 ;  /* 0x3ff00000100a742b */ /* 0x001fd00000000802 */
[----:B------:R-:W-:-:S08]  /*07f0*/  DFMA R10, R10, R10, R10 ;  /* 0x0000000a0a0a722b */ /* 0x000fd0000000000a */
[----:B------:R-:W-:Y:S01]  /*0800*/  DFMA R16, R16, R10, R16 ;  /* 0x0000000a1010722b */ /* 0x000fe20000000010 */
[----:B------:R-:W-:Y:S01]  /*0810*/  SEL R11, R13, 0x63400000, !P1 ;  /* 0x634000000d0b7807 */ /* 0x000fe20004800000 */
[----:B------:R-:W-:-:S03]  /*0820*/  IMAD.MOV.U32 R10, RZ, RZ, R8 ;  /* 0x000000ffff0a7224 */ /* 0x000fc600078e0008 */
[----:B------:R-:W-:-:S03]  /*0830*/  LOP3.LUT R11, R11, 0x800fffff, R9, 0xf8, !PT ;  /* 0x800fffff0b0b7812 */ /* 0x000fc600078ef809 */
[----:B------:R-:W-:-:S03]  /*0840*/  DFMA R20, R16, -R2, 1 ;  /* 0x3ff000001014742b */ /* 0x000fc60000000802 */
[----:B------:R-:W-:-:S05]  /*0850*/  @!P2 DFMA R10, R10, 2, -R18 ;  /* 0x400000000a0aa82b */ /* 0x000fca0000000812 */
[----:B------:R-:W-:Y:S01]  /*0860*/  DFMA R16, R16, R20, R16 ;  /* 0x000000141010722b */ /* 0x000fe20000000010 */
[----:B------:R-:W-:Y:S01]  /*0870*/  MOV R21, R12 ;  /* 0x0000000c00157202 */ /* 0x000fe20000000f00 */
[----:B------:R-:W-:Y:S01]  /*0880*/  IMAD.MOV.U32 R20, RZ, RZ, R15 ;  /* 0x000000ffff147224 */ /* 0x000fe200078e000f */
[----:B------:R-:W-:Y:S02]  /*0890*/  @!P0 LOP3.LUT R20, R3, 0x7ff00000, RZ, 0xc0, !PT ;  /* 0x7ff0000003148812 */ /* 0x000fe400078ec0ff */
[----:B------:R-:W-:-:S03]  /*08a0*/  @!P2 LOP3.LUT R21, R11, 0x7ff00000, RZ, 0xc0, !PT ;  /* 0x7ff000000b15a812 */ /* 0x000fc600078ec0ff */
[----:B------:R-:W-:Y:S01]  /*08b0*/  DMUL R18, R16, R10 ;  /* 0x0000000a10127228 */ /* 0x000fe20000000000 */
[----:B------:R-:W-:Y:S02]  /*08c0*/  VIADD R23, R20, 0xffffffff ;  /* 0xffffffff14177836 */ /* 0x000fe40000000000 */
[----:B------:R-:W-:-:S05]  /*08d0*/  VIADD R22, R21, 0xffffffff ;  /* 0xffffffff15167836 */ /* 0x000fca0000000000 */
[----:B------:R-:W-:Y:S01]  /*08e0*/  ISETP.GT.U32.AND P0, PT, R22, 0x7feffffe, PT ;  /* 0x7feffffe1600780c */ /* 0x000fe20003f04070 */
[----:B------:R-:W-:-:S03]  /*08f0*/  DFMA R14, R18, -R2, R10 ;  /* 0x80000002120e722b */ /* 0x000fc6000000000a */
[----:B------:R-:W-:-:S05]  /*0900*/  ISETP.GT.U32.OR P0, PT, R23, 0x7feffffe, P0 ;  /* 0x7feffffe1700780c */ /* 0x000fca0000704470 */
[----:B------:R-:W-:-:S08]  /*0910*/  DFMA R14, R16, R14, R18 ;  /* 0x0000000e100e722b */ /* 0x000fd00000000012 */
[----:B------:R-:W-:Y:S05]  /*0920*/  @P0 BRA `(.L_x_10) ;  /* 0x00000000006c0947 */ /* 0x000fea0003800000 */
[----:B------:R-:W-:-:S04]  /*0930*/  LOP3.LUT R9, R7, 0x7ff00000, RZ, 0xc0, !PT ;  /* 0x7ff0000007097812 */ /* 0x000fc800078ec0ff */
[CC--:B------:R-:W-:Y:S02]  /*0940*/  VIADDMNMX R8, R12.reuse, -R9.reuse, 0xb9600000, !PT ;  /* 0xb96000000c087446 */ /* 0x0c0fe40007800909 */
[----:B------:R-:W-:Y:S02]  /*0950*/  ISETP.GE.U32.AND P0, PT, R12, R9, PT ;  /* 0x000000090c00720c */ /* 0x000fe40003f06070 */
[----:B------:R-:W-:Y:S02]  /*0960*/  VIMNMX R8, PT, PT, R8, 0x46a00000, PT ;  /* 0x46a0000008087848 */ /* 0x000fe40003fe0100 */
[----:B------:R-:W-:-:S05]  /*0970*/  SEL R13, R13, 0x63400000, !P0 ;  /* 0x634000000d0d7807 */ /* 0x000fca0004000000 */
[----:B------:R-:W-:Y:S02]  /*0980*/  IMAD.IADD R16, R8, 0x1, -R13 ;  /* 0x0000000108107824 */ /* 0x000fe400078e0a0d */
[----:B------:R-:W-:Y:S02]  /*0990*/  IMAD.MOV.U32 R8, RZ, RZ, RZ ;  /* 0x000000ffff087224 */ /* 0x000fe400078e00ff */
[----:B------:R-:W-:-:S06]  /*09a0*/  VIADD R9, R16, 0x7fe00000 ;  /* 0x7fe0000010097836 */ /* 0x000fcc0000000000 */
[----:B------:R-:W-:-:S10]  /*09b0*/  DMUL R12, R14, R8 ;  /* 0x000000080e0c7228 */ /* 0x000fd40000000000 */
[----:B------:R-:W-:-:S13]  /*09c0*/  FSETP.GTU.AND P0, PT, |R13|, 1.469367938527859385e-39, PT ;  /* 0x001000000d00780b */ /* 0x000fda0003f0c200 */
[----:B------:R-:W-:Y:S05]  /*09d0*/  @P0 BRA `(.L_x_11) ;  /* 0x0000000000940947 */ /* 0x000fea0003800000 */
[----:B------:R-:W-:Y:S01]  /*09e0*/  DFMA R2, R14, -R2, R10 ;  /* 0x800000020e02722b */ /* 0x000fe2000000000a */
[----:B------:R-:W-:-:S09]  /*09f0*/  IMAD.MOV.U32 R8, RZ, RZ, RZ ;  /* 0x000000ffff087224 */ /* 0x000fd200078e00ff */
[C---:B------:R-:W-:Y:S02]  /*0a00*/  FSETP.NEU.AND P0, PT, R3.reuse, RZ, PT ;  /* 0x000000ff0300720b */ /* 0x040fe40003f0d000 */
[----:B------:R-:W-:-:S04]  /*0a10*/  LOP3.LUT R7, R3, 0x80000000, R7, 0x48, !PT ;  /* 0x8000000003077812 */ /* 0x000fc800078e4807 */
[----:B------:R-:W-:-:S07]  /*0a20*/  LOP3.LUT R9, R7, R9, RZ, 0xfc, !PT ;  /* 0x0000000907097212 */ /* 0x000fce00078efcff */
[----:B------:R-:W-:Y:S05]  /*0a30*/  @!P0 BRA `(.L_x_11) ;  /* 0x00000000007c8947 */ /* 0x000fea0003800000 */
[----:B------:R-:W-:Y:S01]  /*0a40*/  IMAD.MOV R3, RZ, RZ, -R16 ;  /* 0x000000ffff037224 */ /* 0x000fe200078e0a10 */
[----:B------:R-:W-:Y:S01]  /*0a50*/  MOV R2, RZ ;  /* 0x000000ff00027202 */ /* 0x000fe20000000f00 */
[----:B------:R-:W-:-:S05]  /*0a60*/  DMUL.RP R8, R14, R8 ;  /* 0x000000080e087228 */ /* 0x000fca0000008000 */
[----:B------:R-:W-:-:S05]  /*0a70*/  DFMA R2, R12, -R2, R14 ;  /* 0x800000020c02722b */ /* 0x000fca000000000e */
[----:B------:R-:W-:Y:S02]  /*0a80*/  LOP3.LUT R7, R9, R7, RZ, 0x3c, !PT ;  /* 0x0000000709077212 */ /* 0x000fe400078e3cff */
[----:B------:R-:W-:-:S04]  /*0a90*/  IADD3 R2, PT, PT, -R16, -0x43300000, RZ ;  /* 0xbcd0000010027810 */ /* 0x000fc80007ffe1ff */
[----:B------:R-:W-:-:S04]  /*0aa0*/  FSETP.NEU.AND P0, PT, |R3|, R2, PT ;  /* 0x000000020300720b */ /* 0x000fc80003f0d200 */
[----:B------:R-:W-:Y:S02]  /*0ab0*/  FSEL R12, R8, R12, !P0 ;  /* 0x0000000c080c7208 */ /* 0x000fe40004000000 */
[----:B------:R-:W-:Y:S01]  /*0ac0*/  FSEL R13, R7, R13, !P0 ;  /* 0x0000000d070d7208 */ /* 0x000fe20004000000 */
[----:B------:R-:W-:Y:S06]  /*0ad0*/  BRA `(.L_x_11) ;  /* 0x0000000000547947 */ /* 0x000fec0003800000 */
.L_x_10:
[----:B------:R-:W-:-:S14]  /*0ae0*/  DSETP.NAN.AND P0, PT, R8, R8, PT ;  /* 0x000000080800722a */ /* 0x000fdc0003f08000 */
[----:B------:R-:W-:Y:S05]  /*0af0*/  @P0 BRA `(.L_x_12) ;  /* 0x0000000000440947 */ /* 0x000fea0003800000 */
[----:B------:R-:W-:-:S14]  /*0b00*/  DSETP.NAN.AND P0, PT, R6, R6, PT ;  /* 0x000000060600722a */ /* 0x000fdc0003f08000 */
[----:B------:R-:W-:Y:S05]  /*0b10*/  @P0 BRA `(.L_x_13) ;  /* 0x0000000000300947 */ /* 0x000fea0003800000 */
[----:B------:R-:W-:Y:S01]  /*0b20*/  ISETP.NE.AND P0, PT, R21, R20, PT ;  /* 0x000000141500720c */ /* 0x000fe20003f05270 */
[----:B------:R-:W-:Y:S02]  /*0b30*/  IMAD.MOV.U32 R12, RZ, RZ, 0x0 ;  /* 0x00000000ff0c7424 */ /* 0x000fe400078e00ff */
[----:B------:R-:W-:-:S10]  /*0b40*/  IMAD.MOV.U32 R13, RZ, RZ, -0x80000 ;  /* 0xfff80000ff0d7424 */ /* 0x000fd400078e00ff */
[----:B------:R-:W-:Y:S05]  /*0b50*/  @!P0 BRA `(.L_x_11) ;  /* 0x0000000000348947 */ /* 0x000fea0003800000 */
[----:B------:R-:W-:Y:S02]  /*0b60*/  ISETP.NE.AND P0, PT, R21, 0x7ff00000, PT ;  /* 0x7ff000001500780c */ /* 0x000fe40003f05270 */
[----:B------:R-:W-:Y:S02]  /*0b70*/  LOP3.LUT R13, R9, 0x80000000, R7, 0x48, !PT ;  /* 0x80000000090d7812 */ /* 0x000fe400078e4807 */
[----:B------:R-:W-:-:S13]  /*0b80*/  ISETP.EQ.OR P0, PT, R20, RZ, !P0 ;  /* 0x000000ff1400720c */ /* 0x000fda0004702670 */
[----:B------:R-:W-:Y:S01]  /*0b90*/  @P0 LOP3.LUT R2, R13, 0x7ff00000, RZ, 0xfc, !PT ;  /* 0x7ff000000d020812 */ /* 0x000fe200078efcff */
[----:B------:R-:W-:Y:S02]  /*0ba0*/  @!P0 IMAD.MOV.U32 R12, RZ, RZ, RZ ;  /* 0x000000ffff0c8224 */ /* 0x000fe400078e00ff */
[----:B------:R-:W-:Y:S02]  /*0bb0*/  @P0 IMAD.MOV.U32 R12, RZ, RZ, RZ ;  /* 0x000000ffff0c0224 */ /* 0x000fe400078e00ff */
[----:B------:R-:W-:Y:S01]  /*0bc0*/  @P0 IMAD.MOV.U32 R13, RZ, RZ, R2 ;  /* 0x000000ffff0d0224 */ /* 0x000fe200078e0002 */
[----:B------:R-:W-:Y:S06]  /*0bd0*/  BRA `(.L_x_11) ;  /* 0x0000000000147947 */ /* 0x000fec0003800000 */
.L_x_13:
[----:B------:R-:W-:Y:S01]  /*0be0*/  LOP3.LUT R13, R7, 0x80000, RZ, 0xfc, !PT ;  /* 0x00080000070d7812 */ /* 0x000fe200078efcff */
[----:B------:R-:W-:Y:S01]  /*0bf0*/  IMAD.MOV.U32 R12, RZ, RZ, R6 ;  /* 0x000000ffff0c7224 */ /* 0x000fe200078e0006 */
[----:B------:R-:W-:Y:S06]  /*0c00*/  BRA `(.L_x_11) ;  /* 0x0000000000087947 */ /* 0x000fec0003800000 */
.L_x_12:
[----:B------:R-:W-:Y:S01]  /*0c10*/  LOP3.LUT R13, R9, 0x80000, RZ, 0xfc, !PT ;  /* 0x00080000090d7812 */ /* 0x000fe200078efcff */
[----:B------:R-:W-:-:S07]  /*0c20*/  IMAD.MOV.U32 R12, RZ, RZ, R8 ;  /* 0x000000ffff0c7224 */ /* 0x000fce00078e0008 */
.L_x_11:
[----:B------:R-:W-:Y:S05]  /*0c30*/  BSYNC.RECONVERGENT B1 ;  /* 0x0000000000017941 */ /* 0x000fea0003800200 */
.L_x_9:
[----:B------:R-:W-:Y:S01]  /*0c40*/  IMAD.MOV.U32 R2, RZ, RZ, R0 ;  /* 0x000000ffff027224 */ /* 0x000fe200078e0000 */
[----:B------:R-:W-:-:S04]  /*0c50*/  MOV R3, 0x0 ;  /* 0x0000000000037802 */ /* 0x000fc80000000f00 */
[----:B------:R-:W-:Y:S05]  /*0c60*/  RET.REL.NODEC R2 `(_Z8integralPd) ;  /* 0xfffffff002e47950 */ /* 0x000fea0003c3ffff */
        .weak           $__internal_1_$__cuda_sm20_dsqrt_rn_f64_mediumpath_v1
        .type           $__internal_1_$__cuda_sm20_dsqrt_rn_f64_mediumpath_v1,@function
        .size           $__internal_1_$__cuda_sm20_dsqrt_rn_f64_mediumpath_v1,($_Z8integralPd$__internal_accurate_pow - $__internal_1_$__cuda_sm20_dsqrt_rn_f64_mediumpath_v1)
$__internal_1_$__cuda_sm20_dsqrt_rn_f64_mediumpath_v1:
[----:B------:R-:W-:Y:S01]  /*0c70*/  ISETP.GE.U32.AND P1, PT, R6, -0x3400000, PT ;  /* 0xfcc000000600780c */ /* 0x000fe20003f26070 */
[----:B------:R-:W-:Y:S01]  /*0c80*/  BSSY.RECONVERGENT B1, `(.L_x_14) ;  /* 0x0000028000017945 */ /* 0x000fe20003800200 */
[----:B------:R-:W-:Y:S02]  /*0c90*/  IMAD.MOV.U32 R10, RZ, RZ, R12 ;  /* 0x000000ffff0a7224 */ /* 0x000fe400078e000c */
[----:B------:R-:W-:Y:S02]  /*0ca0*/  IMAD.MOV.U32 R6, RZ, RZ, R8 ;  /* 0x000000ffff067224 */ /* 0x000fe400078e0008 */
[----:B------:R-:W-:Y:S02]  /*0cb0*/  IMAD.MOV.U32 R7, RZ, RZ, R9 ;  /* 0x000000ffff077224 */ /* 0x000fe400078e0009 */
[----:B------:R-:W-:Y:S02]  /*0cc0*/  IMAD.MOV.U32 R2, RZ, RZ, R16 ;  /* 0x000000ffff027224 */ /* 0x000fe400078e0010 */
[----:B------:R-:W-:-:S03]  /*0cd0*/  IMAD.MOV.U32 R3, RZ, RZ, R17 ;  /* 0x000000ffff037224 */ /* 0x000fc600078e0011 */
[----:B------:R-:W-:Y:S05]  /*0ce0*/  @!P1 BRA `(.L_x_15) ;  /* 0x0000000000209947 */ /* 0x000fea0003800000 */
[----:B------:R-:W-:-:S10]  /*0cf0*/  DFMA.RM R2, R2, R10, R14 ;  /* 0x0000000a0202722b */ /* 0x000fd4000000400e */
[----:B------:R-:W-:-:S05]  /*0d00*/  IADD3 R8, P1, PT, R2, 0x1, RZ ;  /* 0x0000000102087810 */ /* 0x000fca0007f3e0ff */
[----:B------:R-:W-:-:S06]  /*0d10*/  IMAD.X R9, RZ, RZ, R3, P1 ;  /* 0x000000ffff097224 */ /* 0x000fcc00008e0603 */
[----:B------:R-:W-:-:S08]  /*0d20*/  DFMA.RP R6, -R2, R8, R6 ;  /* 0x000000080206722b */ /* 0x000fd00000008106 */
[----:B------:R-:W-:-:S06]  /*0d30*/  DSETP.GT.AND P1, PT, R6, RZ, PT ;  /* 0x000000ff0600722a */ /* 0x000fcc0003f24000 */
[----:B------:R-:W-:Y:S02]  /*0d40*/  FSEL R2, R8, R2, P1 ;  /* 0x0000000208027208 */ /* 0x000fe40000800000 */
[----:B------:R-:W-:Y:S01]  /*0d50*/  FSEL R3, R9, R3, P1 ;  /* 0x0000000309037208 */ /* 0x000fe20000800000 */
[----:B------:R-:W-:Y:S06]  /*0d60*/  BRA `(.L_x_16) ;  /* 0x0000000000647947 */ /* 0x000fec0003800000 */
.L_x_15:
[----:B------:R-:W-:-:S14]  /*0d70*/  DSETP.NE.AND P1, PT, R6, RZ, PT ;  /* 0x000000ff0600722a */ /* 0x000fdc0003f25000 */
[----:B------:R-:W-:Y:S05]  /*0d80*/  @!P1 BRA `(.L_x_17) ;  /* 0x0000000000589947 */ /* 0x000fea0003800000 */
[----:B------:R-:W-:-:S13]  /*0d90*/  ISETP.GE.AND P1, PT, R7, RZ, PT ;  /* 0x000000ff0700720c */ /* 0x000fda0003f26270 */
[----:B------:R-:W-:Y:S02]  /*0da0*/  @!P1 IMAD.MOV.U32 R2, RZ, RZ, 0x0 ;  /* 0x00000000ff029424 */ /* 0x000fe400078e00ff */
[----:B------:R-:W-:Y:S01]  /*0db0*/  @!P1 IMAD.MOV.U32 R3, RZ, RZ, -0x80000 ;  /* 0xfff80000ff039424 */ /* 0x000fe200078e00ff */
[----:B------:R-:W-:Y:S06]  /*0dc0*/  @!P1 BRA `(.L_x_16) ;  /* 0x00000000004c9947 */ /* 0x000fec0003800000 */
[----:B------:R-:W-:-:S13]  /*0dd0*/  ISETP.GT.AND P1, PT, R7, 0x7fefffff, PT ;  /* 0x7fefffff0700780c */ /* 0x000fda0003f24270 */
[----:B------:R-:W-:Y:S05]  /*0de0*/  @P1 BRA `(.L_x_17) ;  /* 0x0000000000401947 */ /* 0x000fea0003800000 */
[----:B------:R-:W-:Y:S01]  /*0df0*/  DMUL R2, R6, 8.11296384146066816958e+31 ;  /* 0x4690000006027828 */ /* 0x000fe20000000000 */
[----:B------:R-:W-:Y:S01]  /*0e00*/  IMAD.MOV.U32 R10, RZ, RZ, 0x0 ;  /* 0x00000000ff0a7424 */ /* 0x000fe200078e00ff */
[----:B------:R-:W-:Y:S01]  /*0e10*/  MOV R6, RZ ;  /* 0x000000ff00067202 */ /* 0x000fe20000000f00 */
[----:B------:R-:W-:-:S03]  /*0e20*/  IMAD.MOV.U32 R11, RZ, RZ, 0x3fd80000 ;  /* 0x3fd80000ff0b7424 */ /* 0x000fc600078e00ff */
[----:B------:R-:W0:Y:S02]  /*0e30*/  MUFU.RSQ64H R7, R3 ;  /* 0x0000000300077308 */ /* 0x000e240000001c00 */
[----:B0-----:R-:W-:-:S08]  /*0e40*/  DMUL R8, R6, R6 ;  /* 0x0000000606087228 */ /* 0x001fd00000000000 */
[----:B------:R-:W-:-:S08]  /*0e50*/  DFMA R8, R2, -R8, 1 ;  /* 0x3ff000000208742b */ /* 0x000fd00000000808 */
[----:B------:R-:W-:Y:S02]  /*0e60*/  DFMA R10, R8, R10, 0.5 ;  /* 0x3fe00000080a742b */ /* 0x000fe4000000000a */
[----:B------:R-:W-:-:S08]  /*0e70*/  DMUL R8, R6, R8 ;  /* 0x0000000806087228 */ /* 0x000fd00000000000 */
[----:B------:R-:W-:-:S08]  /*0e80*/  DFMA R8, R10, R8, R6 ;  /* 0x000000080a08722b */ /* 0x000fd00000000006 */
[----:B------:R-:W-:Y:S02]  /*0e90*/  DMUL R6, R2, R8 ;  /* 0x0000000802067228 */ /* 0x000fe40000000000 */
[----:B------:R-:W-:-:S06]  /*0ea0*/  VIADD R9, R9, 0xfff00000 ;  /* 0xfff0000009097836 */ /* 0x000fcc0000000000 */
[----:B------:R-:W-:-:S08]  /*0eb0*/  DFMA R10, R6, -R6, R2 ;  /* 0x80000006060a722b */ /* 0x000fd00000000002 */
[----:B------:R-:W-:-:S10]  /*0ec0*/  DFMA R2, R8, R10, R6 ;  /* 0x0000000a0802722b */ /* 0x000fd40000000006 */
[----:B------:R-:W-:Y:S01]  /*0ed0*/  VIADD R3, R3, 0xfcb00000 ;  /* 0xfcb0000003037836 */ /* 0x000fe20000000000 */
[----:B------:R-:W-:Y:S06]  /*0ee0*/  BRA `(.L_x_16) ;  /* 0x0000000000047947 */ /* 0x000fec0003800000 */
.L_x_17:
[----:B------:R-:W-:-:S11]  /*0ef0*/  DADD R2, R6, R6 ;  /* 0x0000000006027229 */ /* 0x000fd60000000006 */
.L_x_16:
[----:B------:R-:W-:Y:S05]  /*0f00*/  BSYNC.RECONVERGENT B1 ;  /* 0x0000000000017941 */ /* 0x000fea0003800200 */
.L_x_14:
[----:B------:R-:W-:Y:S02]  /*0f10*/  IMAD.MOV.U32 R6, RZ, RZ, R2 ;  /* 0x000000ffff067224 */ /* 0x000fe400078e0002 */
[----:B------:R-:W-:Y:S02]  /*0f20*/  IMAD.MOV.U32 R7, RZ, RZ, R3 ;  /* 0x000000ffff077224 */ /* 0x000fe400078e0003 */
[----:B------:R-:W-:Y:S02]  /*0f30*/  IMAD.MOV.U32 R2, RZ, RZ, R0 ;  /* 0x000000ffff027224 */ /* 0x000fe400078e0000 */
[----:B------:R-:W-:-:S04]  /*0f40*/  IMAD.MOV.U32 R3, RZ, RZ, 0x0 ;  /* 0x00000000ff037424 */ /* 0x000fc800078e00ff */
[----:B------:R-:W-:Y:S05]  /*0f50*/  RET.REL.NODEC R2 `(_Z8integralPd) ;  /* 0xfffffff002287950 */ /* 0x000fea0003c3ffff */
        .type           $_Z8integralPd$__internal_accurate_pow,@function
        .size           $_Z8integralPd$__internal_accurate_pow,(.L_x_46 - $_Z8integralPd$__internal_accurate_pow)
$_Z8integralPd$__internal_accurate_pow:
[----:B------:R-:W-:Y:S01]  /*0f60*/  DADD R6, -RZ, |R2| ;  /* 0x00000000ff067229 */ /* 0x000fe20000000502 */
[----:B------:R-:W-:Y:S01]  /*0f70*/  IMAD.MOV.U32 R14, RZ, RZ, RZ ;  /* 0x000000ffff0e7224 */ /* 0x000fe200078e00ff */
[----:B------:R-:W-:Y:S01]  /*0f80*/  UMOV UR4, 0x7d2cafe2 ;  /* 0x7d2cafe200047882 */ /* 0x000fe20000000000 */
[----:B------:R-:W-:Y:S01]  /*0f90*/  IMAD.MOV.U32 R18, RZ, RZ, 0x41ad3b5a ;  /* 0x41ad3b5aff127424 */ /* 0x000fe200078e00ff */
[----:B------:R-:W-:Y:S01]  /*0fa0*/  UMOV UR5, 0x3eb0f5ff ;  /* 0x3eb0f5ff00057882 */ /* 0x000fe20000000000 */
[----:B------:R-:W-:Y:S01]  /*0fb0*/  IMAD.MOV.U32 R19, RZ, RZ, 0x3ed0f5d2 ;  /* 0x3ed0f5d2ff137424 */ /* 0x000fe200078e00ff */
[----:B------:R-:W-:Y:S01]  /*0fc0*/  UMOV UR6, 0x3b39803f ;  /* 0x3b39803f00067882 */ /* 0x000fe20000000000 */
[----:B------:R-:W-:-:S03]  /*0fd0*/  UMOV UR7, 0x3c7abc9e ;  /* 0x3c7abc9e00077882 */ /* 0x000fc60000000000 */
[----:B------:R-:W-:Y:S02]  /*0fe0*/  ISETP.GT.U32.AND P0, PT, R7, 0xfffff, PT ;  /* 0x000fffff0700780c */ /* 0x000fe40003f04070 */
[----:B------:R-:W-:-:S11]  /*0ff0*/  MOV R8, R7 ;  /* 0x0000000700087202 */ /* 0x000fd60000000f00 */
[----:B------:R-:W-:-:S10]  /*1000*/  @!P0 DMUL R22, R6, 1.80143985094819840000e+16 ;  /* 0x4350000006168828 */ /* 0x000fd40000000000 */
[----:B------:R-:W-:Y:S02]  /*1010*/  @!P0 IMAD.MOV.U32 R8, RZ, RZ, R23 ;  /* 0x000000ffff088224 */ /* 0x000fe400078e0017 */
[----:B------:R-:W-:-:S03]  /*1020*/  @!P0 IMAD.MOV.U32 R6, RZ, RZ, R22 ;  /* 0x000000ffff068224 */ /* 0x000fc600078e0016 */
[----:B------:R-:W-:Y:S01]  /*1030*/  LOP3.LUT R8, R8, 0x800fffff, RZ, 0xc0, !PT ;  /* 0x800fffff08087812 */ /* 0x000fe200078ec0ff */
[----:B------:R-:W-:Y:S01]  /*1040*/  IMAD.MOV.U32 R12, RZ, RZ, R6 ;  /* 0x000000ffff0c7224 */ /* 0x000fe200078e0006 */
[----:B------:R-:W-:Y:S02]  /*1050*/  SHF.R.U32.HI R6, RZ, 0x14, R7 ;  /* 0x00000014ff067819 */ /* 0x000fe40000011607 */
[----:B------:R-:W-:Y:S02]  /*1060*/  LOP3.LUT R13, R8, 0x3ff00000, RZ, 0xfc, !PT ;  /* 0x3ff00000080d7812 */ /* 0x000fe400078efcff */
[----:B------:R-:W-:Y:S02]  /*1070*/  @!P0 LEA.HI R6, R23, 0xffffffca, RZ, 0xc ;  /* 0xffffffca17068811 */ /* 0x000fe400078f60ff */
[----:B------:R-:W-:-:S03]  /*1080*/  ISETP.GE.U32.AND P1, PT, R13, 0x3ff6a09f, PT ;  /* 0x3ff6a09f0d00780c */ /* 0x000fc60003f26070 */
[----:B------:R-:W-:-:S10]  /*1090*/  VIADD R7, R6, 0xfffffc01 ;  /* 0xfffffc0106077836 */ /* 0x000fd40000000000 */
[----:B------:R-:W-:Y:S02]  /*10a0*/  @P1 VIADD R9, R13, 0xfff00000 ;  /* 0xfff000000d091836 */ /* 0x000fe40000000000 */
[----:B------:R-:W-:Y:S02]  /*10b0*/  @P1 VIADD R7, R6, 0xfffffc02 ;  /* 0xfffffc0206071836 */ /* 0x000fe40000000000 */
[----:B------:R-:W-:-:S03]  /*10c0*/  @P1 IMAD.MOV.U32 R13, RZ, RZ, R9 ;  /* 0x000000ffff0d1224 */ /* 0x000fc600078e0009 */
[----:B------:R-:W-:Y:S01]  /*10d0*/  LOP3.LUT R6, R7, 0x80000000, RZ, 0x3c, !PT ;  /* 0x8000000007067812 */ /* 0x000fe200078e3cff */
[----:B------:R-:W-:Y:S02]  /*10e0*/  IMAD.MOV.U32 R7, RZ, RZ, 0x43300000 ;  /* 0x43300000ff077424 */ /* 0x000fe400078e00ff */
[C---:B------:R-:W-:Y:S02]  /*10f0*/  DADD R10, R12.reuse, 1 ;  /* 0x3ff000000c0a7429 */ /* 0x040fe40000000000 */
[----:B------:R-:W-:-:S04]  /*1100*/  DADD R12, R12, -1 ;  /* 0xbff000000c0c7429 */ /* 0x000fc80000000000 */
[----:B------:R-:W0:Y:S02]  /*1110*/  MUFU.RCP64H R15, R11 ;  /* 0x0000000b000f7308 */ /* 0x000e240000001800 */
[----:B0-----:R-:W-:-:S08]  /*1120*/  DFMA R8, -R10, R14, 1 ;  /* 0x3ff000000a08742b */ /* 0x001fd0000000010e */
[----:B------:R-:W-:-:S08]  /*1130*/  DFMA R8, R8, R8, R8 ;  /* 0x000000080808722b */ /* 0x000fd00000000008 */
[----:B------:R-:W-:-:S08]  /*1140*/  DFMA R14, R14, R8, R14 ;  /* 0x000000080e0e722b */ /* 0x000fd0000000000e */
[----:B------:R-:W-:-:S08]  /*1150*/  DMUL R8, R12, R14 ;  /* 0x0000000e0c087228 */ /* 0x000fd00000000000 */
[----:B------:R-:W-:-:S08]  /*1160*/  DFMA R8, R12, R14, R8 ;  /* 0x0000000e0c08722b */ /* 0x000fd00000000008 */
[----:B------:R-:W-:Y:S02]  /*1170*/  DMUL R16, R8, R8 ;  /* 0x0000000808107228 */ /* 0x000fe40000000000 */
[----:B------:R-:W-:-:S06]  /*1180*/  DADD R20, R12, -R8 ;  /* 0x000000000c147229 */ /* 0x000fcc0000000808 */
[----:B------:R-:W-:Y:S01]  /*1190*/  DFMA R10, R16, UR4, R18 ;  /* 0x00000004100a7c2b */ /* 0x000fe20008000012 */
[----:B------:R-:W-:Y:S01]  /*11a0*/  UMOV UR4, 0x75488a3f ;  /* 0x75488a3f00047882 */ /* 0x000fe20000000000 */
[----:B------:R-:W-:Y:S01]  /*11b0*/  UMOV UR5, 0x3ef3b20a ;  /* 0x3ef3b20a00057882 */ /* 0x000fe20000000000 */
[----:B------:R-:W-:-:S05]  /*11c0*/  DADD R20, R20, R20 ;  /* 0x0000000014147229 */ /* 0x000fca0000000014 */
[----:B------:R-:W-:Y:S01]  /*11d0*/  DFMA R10, R16, R10, UR4 ;  /* 0x00000004100a7e2b */ /* 0x000fe2000800000a */
[----:B------:R-:W-:Y:S01]  /*11e0*/  UMOV UR4, 0xe4faecd5 ;  /* 0xe4faecd500047882 */ /* 0x000fe20000000000 */
[----:B------:R-:W-:Y:S01]  /*11f0*/  UMOV UR5, 0x3f1745cd ;  /* 0x3f1745cd00057882 */ /* 0x000fe20000000000 */
[-C--:B------:R-:W-:Y:S02]  /*1200*/  DFMA R20, R12, -R8.reuse, R20 ;  /* 0x800000080c14722b */ /* 0x080fe40000000014 */
[----:B------:R-:W-:-:S03]  /*1210*/  DMUL R12, R8, R8 ;  /* 0x00000008080c7228 */ /* 0x000fc60000000000 */
[----:B------:R-:W-:Y:S01]  /*1220*/  DFMA R10, R16, R10, UR4 ;  /* 0x00000004100a7e2b */ /* 0x000fe2000800000a */
[----:B------:R-:W-:Y:S01]  /*1230*/  UMOV UR4, 0x258a578b ;  /* 0x258a578b00047882 */ /* 0x000fe20000000000 */
[----:B------:R-:W-:Y:S01]  /*1240*/  UMOV UR5, 0x3f3c71c7 ;  /* 0x3f3c71c700057882 */ /* 0x000fe20000000000 */
[----:B------:R-:W-:-:S05]  /*1250*/  DMUL R14, R14, R20 ;  /* 0x000000140e0e7228 */ /* 0x000fca0000000000 */
[----:B------:R-:W-:Y:S01]  /*1260*/  DFMA R10, R16, R10, UR4 ;  /* 0x00000004100a7e2b */ /* 0x000fe2000800000a */
[----:B------:R-:W-:Y:S01]  /*1270*/  UMOV UR4, 0x9242b910 ;  /* 0x9242b91000047882 */ /* 0x000fe20000000000 */
[----:B------:R-:W-:-:S06]  /*1280*/  UMOV UR5, 0x3f624924 ;  /* 0x3f62492400057882 */ /* 0x000fcc0000000000 */
[----:B------:R-:W-:Y:S01]  /*1290*/  DFMA R10, R16, R10, UR4 ;  /* 0x00000004100a7e2b */ /* 0x000fe2000800000a */
[----:B------:R-:W-:Y:S01]  /*12a0*/  UMOV UR4, 0x99999dfb ;  /* 0x99999dfb00047882 */ /* 0x000fe20000000000 */
[----:B------:R-:W-:-:S06]  /*12b0*/  UMOV UR5, 0x3f899999 ;  /* 0x3f89999900057882 */ /* 0x000fcc0000000000 */
[----:B------:R-:W-:Y:S01]  /*12c0*/  DFMA R18, R16, R10, UR4 ;  /* 0x0000000410127e2b */ /* 0x000fe2000800000a */
[----:B------:R-:W-:Y:S01]  /*12d0*/  UMOV UR4, 0x55555555 ;  /* 0x5555555500047882 */ /* 0x000fe20000000000 */
[----:B------:R-:W-:-:S06]  /*12e0*/  UMOV UR5, 0x3fb55555 ;  /* 0x3fb5555500057882 */ /* 0x000fcc0000000000 */
[----:B------:R-:W-:-:S08]  /*12f0*/  DFMA R10, R16, R18, UR4 ;  /* 0x00000004100a7e2b */ /* 0x000fd00008000012 */
[----:B------:R-:W-:Y:S01]  /*1300*/  DADD R24, -R10, UR4 ;  /* 0x000000040a187e29 */ /* 0x000fe20008000100 */
[----:B------:R-:W-:Y:S01]  /*1310*/  UMOV UR4, 0xb9e7b0 ;  /* 0x00b9e7b000047882 */ /* 0x000fe20000000000 */
[----:B------:R-:W-:-:S06]  /*1320*/  UMOV UR5, 0x3c46a4cb ;  /* 0x3c46a4cb00057882 */ /* 0x000fcc0000000000 */
[----:B------:R-:W-:Y:S02]  /*1330*/  DFMA R20, R16, R18, R24 ;  /* 0x000000121014722b */ /* 0x000fe40000000018 */
[C---:B------:R-:W-:Y:S01]  /*1340*/  DMUL R16, R8.reuse, R12 ;  /* 0x0000000c08107228 */ /* 0x040fe20000000000 */
[----:B------:R-:W-:Y:S01]  /*1350*/  IADD3 R19, PT, PT, R15, 0x100000, RZ ;  /* 0x001000000f137810 */ /* 0x000fe20007ffe0ff */
[----:B------:R-:W-:Y:S01]  /*1360*/  DFMA R24, R8, R8, -R12 ;  /* 0x000000080818722b */ /* 0x000fe2000000080c */
[----:B------:R-:W-:-:S03]  /*1370*/  IMAD.MOV.U32 R18, RZ, RZ, R14 ;  /* 0x000000ffff127224 */ /* 0x000fc600078e000e */
[----:B------:R-:W-:Y:S01]  /*1380*/  DADD R20, R20, -UR4 ;  /* 0x8000000414147e29 */ /* 0x000fe20008000000 */
[----:B------:R-:W-:Y:S01]  /*1390*/  UMOV UR4, 0x80000000 ;  /* 0x8000000000047882 */ /* 0x000fe20000000000 */
[C---:B------:R-:W-:Y:S01]  /*13a0*/  DFMA R26, R8.reuse, R12, -R16 ;  /* 0x0000000c081a722b */ /* 0x040fe20000000810 */
[----:B------:R-:W-:Y:S01]  /*13b0*/  UMOV UR5, 0x43300000 ;  /* 0x4330000000057882 */ /* 0x000fe20000000000 */
[----:B------:R-:W-:-:S04]  /*13c0*/  DFMA R24, R8, R18, R24 ;  /* 0x000000120818722b */ /* 0x000fc80000000018 */
[----:B------:R-:W-:Y:S02]  /*13d0*/  DADD R18, R10, R20 ;  /* 0x000000000a127229 */ /* 0x000fe40000000014 */
[----:B------:R-:W-:-:S06]  /*13e0*/  DFMA R26, R14, R12, R26 ;  /* 0x0000000c0e1a722b */ /* 0x000fcc000000001a */
[----:B------:R-:W-:Y:S02]  /*13f0*/  DMUL R12, R18, R16 ;  /* 0x00000010120c7228 */ /* 0x000fe40000000000 */
[----:B------:R-:W-:Y:S02]  /*1400*/  DFMA R24, R8, R24, R26 ;  /* 0x000000180818722b */ /* 0x000fe4000000001a */
[----:B------:R-:W-:-:S04]  /*1410*/  DADD R26, R10, -R18 ;  /* 0x000000000a1a7229 */ /* 0x000fc80000000812 */
[----:B------:R-:W-:-:S04]  /*1420*/  DFMA R10, R18, R16, -R12 ;  /* 0x00000010120a722b */ /* 0x000fc8000000080c */
[----:B------:R-:W-:-:S04]  /*1430*/  DADD R26, R20, R26 ;  /* 0x00000000141a7229 */ /* 0x000fc8000000001a */
[----:B------:R-:W-:-:S08]  /*1440*/  DFMA R10, R18, R24, R10 ;  /* 0x00000018120a722b */ /* 0x000fd0000000000a */
[----:B------:R-:W-:-:S08]  /*1450*/  DFMA R26, R26, R16, R10 ;  /* 0x000000101a1a722b */ /* 0x000fd0000000000a */
[----:B------:R-:W-:-:S08]  /*1460*/  DADD R16, R12, R26 ;  /* 0x000000000c107229 */ /* 0x000fd0000000001a */
[--C-:B------:R-:W-:Y:S02]  /*1470*/  DADD R10, R8, R16.reuse ;  /* 0x00000000080a7229 */ /* 0x100fe40000000010 */
[----:B------:R-:W-:-:S06]  /*1480*/  DADD R12, R12, -R16 ;  /* 0x000000000c0c7229 */ /* 0x000fcc0000000810 */
[----:B------:R-:W-:Y:S02]  /*1490*/  DADD R8, R8, -R10 ;  /* 0x0000000008087229 */ /* 0x000fe4000000080a */
[----:B------:R-:W-:-:S06]  /*14a0*/  DADD R12, R26, R12 ;  /* 0x000000001a0c7229 */ /* 0x000fcc000000000c */
[----:B------:R-:W-:-:S08]  /*14b0*/  DADD R8, R16, R8 ;  /* 0x0000000010087229 */ /* 0x000fd00000000008 */
[----:B------:R-:W-:-:S08]  /*14c0*/  DADD R8, R12, R8 ;  /* 0x000000000c087229 */ /* 0x000fd00000000008 */
[----:B------:R-:W-:Y:S02]  /*14d0*/  DADD R8, R14, R8 ;  /* 0x000000000e087229 */ /* 0x000fe40000000008 */
[----:B------:R-:W-:Y:S01]  /*14e0*/  DADD R14, R6, -UR4 ;  /* 0x80000004060e7e29 */ /* 0x000fe20008000000 */
[----:B------:R-:W-:Y:S01]  /*14f0*/  UMOV UR4, 0xfefa39ef ;  /* 0xfefa39ef00047882 */ /* 0x000fe20000000000 */
[----:B------:R-:W-:-:S04]  /*1500*/  UMOV UR5, 0x3fe62e42 ;  /* 0x3fe62e4200057882 */ /* 0x000fc80000000000 */
[----:B------:R-:W-:-:S08]  /*1510*/  DADD R12, R10, R8 ;  /* 0x000000000a0c7229 */ /* 0x000fd00000000008 */
[--C-:B------:R-:W-:Y:S02]  /*1520*/  DFMA R6, R14, UR4, R12.reuse ;  /* 0x000000040e067c2b */ /* 0x100fe4000800000c */
[----:B------:R-:W-:-:S06]  /*1530*/  DADD R10, R10, -R12 ;  /* 0x000000000a0a7229 */ /* 0x000fcc000000080c */
[----:B------:R-:W-:Y:S02]  /*1540*/  DFMA R16, R14, -UR4, R6 ;  /* 0x800000040e107c2b */ /* 0x000fe40008000006 */
[----:B------:R-:W-:-:S06]  /*1550*/  DADD R10, R8, R10 ;  /* 0x00000000080a7229 */ /* 0x000fcc000000000a */
[----:B------:R-:W-:-:S08]  /*1560*/  DADD R16, -R12, R16 ;  /* 0x000000000c107229 */ /* 0x000fd00000000110 */
[----:B------:R-:W-:-:S08]  /*1570*/  DADD R10, R10, -R16 ;  /* 0x000000000a0a7229 */ /* 0x000fd00000000810 */
[----:B------:R-:W-:-:S08]  /*1580*/  DFMA R10, R14, UR6, R10 ;  /* 0x000000060e0a7c2b */ /* 0x000fd0000800000a */
[----:B------:R-:W-:-:S08]  /*1590*/  DADD R8, R6, R10 ;  /* 0x0000000006087229 */ /* 0x000fd0000000000a */
[----:B------:R-:W-:Y:S02]  /*15a0*/  DADD R12, R6, -R8 ;  /* 0x00000000060c7229 */ /* 0x000fe40000000808 */
[----:B------:R-:W-:-:S06]  /*15b0*/  DMUL R6, R8, 2 ;  /* 0x4000000008067828 */ /* 0x000fcc0000000000 */
[----:B------:R-:W-:Y:S02]  /*15c0*/  DADD R12, R10, R12 ;  /* 0x000000000a0c7229 */ /* 0x000fe4000000000c */
[----:B------:R-:W-:Y:S01]  /*15d0*/  DFMA R8, R8, 2, -R6 ;  /* 0x400000000808782b */ /* 0x000fe20000000806 */
[----:B------:R-:W-:Y:S02]  /*15e0*/  IMAD.MOV.U32 R10, RZ, RZ, 0x652b82fe ;  /* 0x652b82feff0a7424 */ /* 0x000fe400078e00ff */
[----:B------:R-:W-:-:S05]  /*15f0*/  IMAD.MOV.U32 R11, RZ, RZ, 0x3ff71547 ;  /* 0x3ff71547ff0b7424 */ /* 0x000fca00078e00ff */
[----:B------:R-:W-:-:S08]  /*1600*/  DFMA R12, R12, 2, R8 ;  /* 0x400000000c0c782b */ /* 0x000fd00000000008 */
[----:B------:R-:W-:-:S08]  /*1610*/  DADD R8, R6, R12 ;  /* 0x0000000006087229 */ /* 0x000fd0000000000c */
[----:B------:R-:W-:Y:S02]  /*1620*/  DFMA R10, R8, R10, 6.75539944105574400000e+15 ;  /* 0x43380000080a742b */ /* 0x000fe4000000000a */
[----:B------:R-:W-:Y:S01]  /*1630*/  FSETP.GEU.AND P0, PT, |R9|, 4.1917929649353027344, PT ;  /* 0x4086232b0900780b */ /* 0x000fe20003f0e200 */
[----:B------:R-:W-:-:S05]  /*1640*/  DADD R6, R6, -R8 ;  /* 0x0000000006067229 */ /* 0x000fca0000000808 */
[----:B------:R-:W-:-:S03]  /*1650*/  DADD R14, R10, -6.75539944105574400000e+15 ;  /* 0xc33800000a0e7429 */ /* 0x000fc60000000000 */
[----:B------:R-:W-:-:S05]  /*1660*/  DADD R12, R12, R6 ;  /* 0x000000000c0c7229 */ /* 0x000fca0000000006 */
[----:B------:R-:W-:Y:S01]  /*1670*/  DFMA R16, R14, -UR4, R8 ;  /* 0x800000040e107c2b */ /* 0x000fe20008000008 */
[----:B------:R-:W-:Y:S01]  /*1680*/  UMOV UR4, 0x3b39803f ;  /* 0x3b39803f00047882 */ /* 0x000fe20000000000 */
[----:B------:R-:W-:-:S06]  /*1690*/  UMOV UR5, 0x3c7abc9e ;  /* 0x3c7abc9e00057882 */ /* 0x000fcc0000000000 */
[----:B------:R-:W-:Y:S01]  /*16a0*/  DFMA R14, R14, -UR4, R16 ;  /* 0x800000040e0e7c2b */ /* 0x000fe20008000010 */
[----:B------:R-:W-:Y:S01]  /*16b0*/  UMOV UR4, 0x69ce2bdf ;  /* 0x69ce2bdf00047882 */ /* 0x000fe20000000000 */
[----:B------:R-:W-:Y:S01]  /*16c0*/  IMAD.MOV.U32 R16, RZ, RZ, -0x35dec16 ;  /* 0xfca213eaff107424 */ /* 0x000fe200078e00ff */
[----:B------:R-:W-:Y:S01]  /*16d0*/  UMOV UR5, 0x3e5ade15 ;  /* 0x3e5ade1500057882 */ /* 0x000fe20000000000 */
[----:B------:R-:W-:-:S06]  /*16e0*/  IMAD.MOV.U32 R17, RZ, RZ, 0x3e928af3 ;  /* 0x3e928af3ff117424 */ /* 0x000fcc00078e00ff */
[----:B------:R-:W-:Y:S01]  /*16f0*/  DFMA R16, R14, UR4, R16 ;  /* 0x000000040e107c2b */ /* 0x000fe20008000010 */
        /* <DEDUP_REMOVED lines=24> */
[----:B------:R-:W-:-:S08]  /*1880*/  DFMA R16, R14, R16, 1 ;  /* 0x3ff000000e10742b */ /* 0x000fd00000000010 */
[----:B------:R-:W-:-:S10]  /*1890*/  DFMA R14, R14, R16, 1 ;  /* 0x3ff000000e0e742b */ /* 0x000fd40000000010 */
[----:B------:R-:W-:Y:S01]  /*18a0*/  LEA R7, R10, R15, 0x14 ;  /* 0x0000000f0a077211 */ /* 0x000fe200078ea0ff */
[----:B------:R-:W-:Y:S01]  /*18b0*/  IMAD.MOV.U32 R6, RZ, RZ, R14 ;  /* 0x000000ffff067224 */ /* 0x000fe200078e000e */
[----:B------:R-:W-:Y:S06]  /*18c0*/  @!P0 BRA `(.L_x_18) ;  /* 0x0000000000308947 */ /* 0x000fec0003800000 */
[----:B------:R-:W-:Y:S01]  /*18d0*/  FSETP.GEU.AND P1, PT, |R9|, 4.2275390625, PT ;  /* 0x408748000900780b */ /* 0x000fe20003f2e200 */
[C---:B------:R-:W-:Y:S02]  /*18e0*/  DADD R16, R8.reuse, +INF ;  /* 0x7ff0000008107429 */ /* 0x040fe40000000000 */
[----:B------:R-:W-:-:S08]  /*18f0*/  DSETP.GEU.AND P0, PT, R8, RZ, PT ;  /* 0x000000ff0800722a */ /* 0x000fd00003f0e000 */
[----:B------:R-:W-:Y:S02]  /*1900*/  FSEL R7, R17, RZ, P0 ;  /* 0x000000ff11077208 */ /* 0x000fe40000000000 */
[----:B------:R-:W-:-:S04]  /*1910*/  @!P1 LEA.HI R6, R10, R10, RZ, 0x1 ;  /* 0x0000000a0a069211 */ /* 0x000fc800078f08ff */
[----:B------:R-:W-:Y:S02]  /*1920*/  @!P1 SHF.R.S32.HI R9, RZ, 0x1, R6 ;  /* 0x00000001ff099819 */ /* 0x000fe40000011406 */
[----:B------:R-:W-:-:S03]  /*1930*/  FSEL R6, R16, RZ, P0 ;  /* 0x000000ff10067208 */ /* 0x000fc60000000000 */
[----:B------:R-:W-:Y:S02]  /*1940*/  @!P1 IMAD.IADD R8, R10, 0x1, -R9 ;  /* 0x000000010a089824 */ /* 0x000fe400078e0a09 */
[----:B------:R-:W-:-:S03]  /*1950*/  @!P1 IMAD R15, R9, 0x100000, R15 ;  /* 0x00100000090f9824 */ /* 0x000fc600078e020f */
[----:B------:R-:W-:Y:S01]  /*1960*/  @!P1 LEA R9, R8, 0x3ff00000, 0x14 ;  /* 0x3ff0000008099811 */ /* 0x000fe200078ea0ff */
[----:B------:R-:W-:-:S06]  /*1970*/  @!P1 IMAD.MOV.U32 R8, RZ, RZ, RZ ;  /* 0x000000ffff089224 */ /* 0x000fcc00078e00ff */
[----:B------:R-:W-:-:S11]  /*1980*/  @!P1 DMUL R6, R14, R8 ;  /* 0x000000080e069228 */ /* 0x000fd60000000000 */
.L_x_18:
[----:B------:R-:W-:Y:S02]  /*1990*/  DFMA R8, R12, R6, R6 ;  /* 0x000000060c08722b */ /* 0x000fe40000000006 */
[----:B------:R-:W-:-:S08]  /*19a0*/  DSETP.NEU.AND P0, PT, |R6|, +INF , PT ;  /* 0x7ff000000600742a */ /* 0x000fd00003f0d200 */
[----:B------:R-:W-:Y:S01]  /*19b0*/  FSEL R8, R6, R8, !P0 ;  /* 0x0000000806087208 */ /* 0x000fe20004000000 */
[----:B------:R-:W-:Y:S01]  /*19c0*/  IMAD.MOV.U32 R6, RZ, RZ, R0 ;  /* 0x000000ffff067224 */ /* 0x000fe200078e0000 */
[----:B------:R-:W-:Y:S01]  /*19d0*/  FSEL R9, R7, R9, !P0 ;  /* 0x0000000907097208 */ /* 0x000fe20004000000 */
[----:B------:R-:W-:-:S04]  /*19e0*/  IMAD.MOV.U32 R7, RZ, RZ, 0x0 ;  /* 0x00000000ff077424 */ /* 0x000fc800078e00ff */
[----:B------:R-:W-:Y:S05]  /*19f0*/  RET.REL.NODEC R6 `(_Z8integralPd) ;  /* 0xffffffe406807950 */ /* 0x000fea0003c3ffff */
.L_x_19:
[----:B------:R-:W-:-:S00]  /*1a00*/  BRA `(.L_x_19) ;  /* 0xfffffffc00fc7947 */ /* 0x000fc0000383ffff */
[----:B------:R-:W-:-:S00]  /*1a10*/  NOP ;  /* 0x0000000000007918 */ /* 0x000fc00000000000 */
        /* <DEDUP_REMOVED lines=14> */
.L_x_46:


//--------------------- .text._Z13find_perfectsv  --------------------------
	.section	.text._Z13find_perfectsv,"ax",@progbits
	.align	128
        .global         _Z13find_perfectsv
        .type           _Z13find_perfectsv,@function
        .size           _Z13find_perfectsv,(.L_x_48 - _Z13find_perfectsv)
        .other          _Z13find_perfectsv,@"STO_CUDA_ENTRY STV_DEFAULT"
_Z13find_perfectsv:
.text._Z13find_perfectsv:
[----:B------:R-:W0:Y:S01]  /*0000*/  LDC R1, c[0x0][0x37c] ;  /* 0x0000df00ff017b82 */ /* 0x000e220000000800 */
[----:B------:R-:W1:Y:S01]  /*0010*/  S2R R18, SR_TID.X ;  /* 0x0000000000127919 */ /* 0x000e620000002100 */
[----:B------:R-:W2:Y:S01]  /*0020*/  LDCU UR5, c[0x0][0x2fc] ;  /* 0x00005f80ff0577ac */ /* 0x000ea20008000800 */
[----:B0-----:R-:W-:Y:S01]  /*0030*/  VIADD R1, R1, 0xffffffe8 ;  /* 0xffffffe801017836 */ /* 0x001fe20000000000 */
[----:B------:R-:W-:Y:S01]  /*0040*/  BSSY.RECONVERGENT B6, `(.L_x_20) ;  /* 0x0000016000067945 */ /* 0x000fe20003800200 */
[----:B------:R-:W1:Y:S01]  /*0050*/  S2R R3, SR_CTAID.X ;  /* 0x0000000000037919 */ /* 0x000e620000002500 */
[----:B------:R-:W1:Y:S01]  /*0060*/  LDCU UR36, c[0x0][0x360] ;  /* 0x00006c00ff2477ac */ /* 0x000e620008000800 */
[----:B------:R-:W0:Y:S02]  /*0070*/  LDCU UR4, c[0x0][0x2f8] ;  /* 0x00005f00ff0477ac */ /* 0x000e240008000800 */
[----:B0-----:R-:W-:-:S05]  /*0080*/  IADD3 R2, P1, PT, R1, UR4, RZ ;  /* 0x0000000401027c10 */ /* 0x001fca000ff3e0ff */
[----:B--2---:R-:W-:Y:S02]  /*0090*/  IMAD.X R16, RZ, RZ, UR5, P1 ;  /* 0x00000005ff107e24 */ /* 0x004fe400088e06ff */
[----:B-1----:R-:W-:-:S05]  /*00a0*/  IMAD R18, R3, UR36, R18 ;  /* 0x0000002403127c24 */ /* 0x002fca000f8e0212 */
[----:B------:R-:W-:-:S13]  /*00b0*/  ISETP.NE.AND P0, PT, R18, 0xf4240, PT ;  /* 0x000f42401200780c */ /* 0x000fda0003f05270 */
[----:B------:R-:W-:Y:S05]  /*00c0*/  @P0 BRA `(.L_x_21) ;  /* 0x0000000000340947 */ /* 0x000fea0003800000 */
[----:B------:R-:W0:Y:S01]  /*00d0*/  LDC.64 R10, c[0x4][0x8] ;  /* 0x01000200ff0a7b82 */ /* 0x000e220000000a00 */
[----:B------:R-:W-:Y:S01]  /*00e0*/  MOV R0, 0x28 ;  /* 0x0000002800007802 */ /* 0x000fe20000000f00 */
[----:B------:R-:W1:Y:S01]  /*00f0*/  LDCU.64 UR4, c[0x4][URZ] ;  /* 0x01000000ff0477ac */ /* 0x000e620008000a00 */
[----:B------:R-:W-:Y:S02]  /*0100*/  IMAD.MOV.U32 R6, RZ, RZ, R2 ;  /* 0x000000ffff067224 */ /* 0x000fe400078e0002 */
[----:B------:R-:W-:-:S03]  /*0110*/  IMAD.MOV.U32 R7, RZ, RZ, R16 ;  /* 0x000000ffff077224 */ /* 0x000fc600078e0010 */
[----:B------:R-:W2:Y:S08]  /*0120*/  LDC.64 R12, c[0x4][0x10] ;  /* 0x01000400ff0c7b82 */ /* 0x000eb00000000a00 */
[----:B------:R3:W4:Y:S01]  /*0130*/  LDC.64 R8, c[0x4][R0] ;  /* 0x0100000000087b82 */ /* 0x0007220000000a00 */
[----:B-1----:R-:W-:Y:S02]  /*0140*/  IMAD.U32 R4, RZ, RZ, UR4 ;  /* 0x00000004ff047e24 */ /* 0x002fe4000f8e00ff */
[----:B------:R-:W-:Y:S01]  /*0150*/  IMAD.U32 R5, RZ, RZ, UR5 ;  /* 0x00000005ff057e24 */ /* 0x000fe2000f8e00ff */
[----:B0-----:R3:W-:Y:S04]  /*0160*/  STL.64 [R1], R10 ;  /* 0x0000000a01007387 */ /* 0x0017e80000100a00 */
[----:B--2---:R3:W-:Y:S02]  /*0170*/  STL.64 [R1+0x8], R12 ;  /* 0x0000080c01007387 */ /* 0x0047e40000100a00 */
[----:B------:R-:W-:-:S07]  /*0180*/  LEPC R20, `(.L_x_21) ;  /* 0x000000001014794e */ /* 0x000fce0000000000 */
[----:B---34-:R-:W-:Y:S05]  /*0190*/  CALL.ABS.NOINC R8 ;  /* 0x0000000008007343 */ /* 0x018fea0003c00000 */
.L_x_21:
[----:B------:R-:W-:Y:S05]  /*01a0*/  BSYNC.RECONVERGENT B6 ;  /* 0x0000000000067941 */ /* 0x000fea0003800200 */
.L_x_20:
[----:B------:R-:W0:Y:S01]  /*01b0*/  LDC R17, c[0x0][0x370] ;  /* 0x0000dc00ff117b82 */ /* 0x000e220000000800 */
[----:B------:R-:W-:Y:S02]  /*01c0*/  VIADD R18, R18, 0x2 ;  /* 0x0000000212127836 */ /* 0x000fe40000000000 */
[----:B0-----:R-:W-:-:S07]  /*01d0*/  IMAD R17, R17, UR36, RZ ;  /* 0x0000002411117c24 */ /* 0x001fce000f8e02ff */
.L_x_33:
[----:B------:R-:W0:Y:S01]  /*01e0*/  I2F.F64 R14, R18 ;  /* 0x00000012000e7312 */ /* 0x000e220000201c00 */
[----:B------:R-:W-:Y:S01]  /*01f0*/  IMAD.MOV.U32 R8, RZ, RZ, 0x0 ;  /* 0x00000000ff087424 */ /* 0x000fe200078e00ff */
[----:B------:R-:W-:Y:S01]  /*0200*/  MOV R9, 0x3fd80000 ;  /* 0x3fd8000000097802 */ /* 0x000fe20000000f00 */
[----:B------:R-:W-:Y:S05]  /*0210*/  BSSY.RECONVERGENT B0, `(.L_x_22) ;  /* 0x0000011000007945 */ /* 0x000fea0003800200 */
[----:B0-----:R-:W0:Y:S01]  /*0220*/  MUFU.RSQ64H R5, R15 ;  /* 0x0000000f00057308 */ /* 0x001e220000001c00 */
        /* <DEDUP_REMOVED lines=12> */
[----:B-1----:R-:W-:Y:S10]  /*02f0*/  @!P0 BRA `(.L_x_23) ;  /* 0x0000000000088947 */ /* 0x002ff40003800000 */
[----:B------:R-:W-:-:S07]  /*0300*/  MOV R0, 0x320 ;  /* 0x0000032000007802 */ /* 0x000fce0000000f00 */
[----:B------:R-:W-:Y:S05]  /*0310*/  CALL.REL.NOINC `($__internal_3_$__cuda_sm20_dsqrt_rn_f64_mediumpath_v1) ;  /* 0x0000000800ec7944 */ /* 0x000fea0003c00000 */
.L_x_23:
[----:B------:R-:W-:Y:S05]  /*0320*/  BSYNC.RECONVERGENT B0 ;  /* 0x0000000000007941 */ /* 0x000fea0003800200 */
.L_x_22:
[----:B------:R-:W0:Y:S01]  /*0330*/  F2F.F32.F64 R3, R6 ;  /* 0x0000000600037310 */ /* 0x000e220000301000 */
[----:B------:R-:W-:Y:S01]  /*0340*/  BSSY.RECONVERGENT B0, `(.L_x_24) ;  /* 0x0000049000007945 */ /* 0x000fe20003800200 */
[----:B------:R-:W-:-:S06]  /*0350*/  IMAD.MOV.U32 R19, RZ, RZ, 0x1 ;  /* 0x00000001ff137424 */ /* 0x000fcc00078e00ff */
[----:B0-----:R-:W0:Y:S02]  /*0360*/  FRND.CEIL R4, R3 ;  /* 0x0000000300047307 */ /* 0x001e240000209000 */
[----:B0-----:R-:W-:-:S13]  /*0370*/  FSETP.GT.AND P0, PT, R4, 2, PT ;  /* 0x400000000400780b */ /* 0x001fda0003f04000 */
[----:B------:R-:W-:Y:S05]  /*0380*/  @!P0 BRA `(.L_x_25) ;  /* 0x0000000400108947 */ /* 0x000fea0003800000 */
[----:B------:R-:W0:Y:S01]  /*0390*/  F2F.F64.F32 R4, R4 ;  /* 0x0000000400047310 */ /* 0x000e220000201800 */
[----:B------:R-:W-:Y:S02]  /*03a0*/  IMAD.MOV.U32 R19, RZ, RZ, 0x1 ;  /* 0x00000001ff137424 */ /* 0x000fe400078e00ff */
[----:B------:R-:W-:Y:S02]  /*03b0*/  IMAD.MOV.U32 R27, RZ, RZ, 0x2 ;  /* 0x00000002ff1b7424 */ /* 0x000fe400078e00ff */
[----:B------:R-:W-:Y:S02]  /*03c0*/  IMAD.MOV.U32 R6, RZ, RZ, 0x0 ;  /* 0x00000000ff067424 */ /* 0x000fe400078e00ff */
[----:B------:R-:W-:-:S07]  /*03d0*/  IMAD.MOV.U32 R7, RZ, RZ, 0x40000000 ;  /* 0x40000000ff077424 */ /* 0x000fce00078e00ff */
.L_x_30:
[----:B-1----:R-:W-:Y:S01]  /*03e0*/  I2FP.F32.U32 R0, R27 ;  /* 0x0000001b00007245 */ /* 0x002fe20000201000 */
[----:B------:R-:W-:Y:S03]  /*03f0*/  BSSY.RECONVERGENT B1, `(.L_x_26) ;  /* 0x0000039000017945 */ /* 0x000fe60003800200 */
[----:B------:R-:W-:-:S13]  /*0400*/  FSETP.NEU.AND P0, PT, R0, R3, PT ;  /* 0x000000030000720b */ /* 0x000fda0003f0d000 */
[----:B--2-4-:R-:W-:-:S05]  /*0410*/  @!P0 I2FP.F32.S32 R0, R19 ;  /* 0x0000001300008245 */ /* 0x014fca0000201400 */
[----:B------:R-:W-:-:S04]  /*0420*/  @!P0 FADD R0, R3, R0 ;  /* 0x0000000003008221 */ /* 0x000fc80000000000 */
[----:B------:R1:W2:Y:S01]  /*0430*/  @!P0 F2I.TRUNC.NTZ R19, R0 ;  /* 0x0000000000138305 */ /* 0x0002a2000020f100 */
[----:B------:R-:W-:Y:S05]  /*0440*/  @!P0 BRA `(.L_x_27) ;  /* 0x0000000000cc8947 */ /* 0x000fea0003800000 */
[-C--:B------:R-:W-:Y:S02]  /*0450*/  IABS R10, R27.reuse ;  /* 0x0000001b000a7213 */ /* 0x080fe40000000000 */
[----:B------:R-:W-:Y:S02]  /*0460*/  IABS R12, R27 ;  /* 0x0000001b000c7213 */ /* 0x000fe40000000000 */
[----:B-1----:R-:W1:Y:S01]  /*0470*/  I2F.RP R0, R10 ;  /* 0x0000000a00007306 */ /* 0x002e620000209400 */
[----:B------:R-:W-:Y:S02]  /*0480*/  ISETP.GE.AND P2, PT, R18, RZ, PT ;  /* 0x000000ff1200720c */ /* 0x000fe40003f46270 */
[----:B------:R-:W-:-:S05]  /*0490*/  IMAD.MOV R12, RZ, RZ, -R12 ;  /* 0x000000ffff0c7224 */ /* 0x000fca00078e0a0c */
[----:B-1----:R-:W1:Y:S02]  /*04a0*/  MUFU.RCP R0, R0 ;  /* 0x0000000000007308 */ /* 0x002e640000001000 */
[----:B-1----:R-:W-:Y:S01]  /*04b0*/  VIADD R8, R0, 0xffffffe ;  /* 0x0ffffffe00087836 */ /* 0x002fe20000000000 */
[----:B------:R-:W-:-:S05]  /*04c0*/  IABS R0, R18 ;  /* 0x0000001200007213 */ /* 0x000fca0000000000 */
[----:B------:R1:W3:Y:S02]  /*04d0*/  F2I.FTZ.U32.TRUNC.NTZ R9, R8 ;  /* 0x0000000800097305 */ /* 0x0002e4000021f000 */
[----:B-1----:R-:W-:Y:S01]  /*04e0*/  IMAD.MOV.U32 R8, RZ, RZ, RZ ;  /* 0x000000ffff087224 */ /* 0x002fe200078e00ff */
[----:B---3--:R-:W-:-:S05]  /*04f0*/  IADD3 R11, PT, PT, RZ, -R9, RZ ;  /* 0x80000009ff0b7210 */ /* 0x008fca0007ffe0ff */
[----:B------:R-:W-:-:S04]  /*0500*/  IMAD R11, R11, R10, RZ ;  /* 0x0000000a0b0b7224 */ /* 0x000fc800078e02ff */
[----:B------:R-:W-:-:S04]  /*0510*/  IMAD.HI.U32 R9, R9, R11, R8 ;  /* 0x0000000b09097227 */ /* 0x000fc800078e0008 */
[----:B------:R-:W-:Y:S02]  /*0520*/  IMAD.MOV.U32 R11, RZ, RZ, R12 ;  /* 0x000000ffff0b7224 */ /* 0x000fe400078e000c */
[----:B------:R-:W-:-:S04]  /*0530*/  IMAD.HI.U32 R9, R9, R0, RZ ;  /* 0x0000000009097227 */ /* 0x000fc800078e00ff */
[----:B------:R-:W-:-:S05]  /*0540*/  IMAD R9, R9, R11, R0 ;  /* 0x0000000b09097224 */ /* 0x000fca00078e0200 */
[----:B------:R-:W-:-:S13]  /*0550*/  ISETP.GT.U32.AND P0, PT, R10, R9, PT ;  /* 0x000000090a00720c */ /* 0x000fda0003f04070 */
[----:B------:R-:W-:Y:S01]  /*0560*/  @!P0 IMAD.IADD R9, R9, 0x1, -R10 ;  /* 0x0000000109098824 */ /* 0x000fe200078e0a0a */
[----:B------:R-:W-:-:S04]  /*0570*/  ISETP.NE.AND P0, PT, R27, RZ, PT ;  /* 0x000000ff1b00720c */ /* 0x000fc80003f05270 */
[----:B------:R-:W-:-:S13]  /*0580*/  ISETP.GT.U32.AND P1, PT, R10, R9, PT ;  /* 0x000000090a00720c */ /* 0x000fda0003f24070 */
[----:B------:R-:W-:-:S04]  /*0590*/  @!P1 IMAD.IADD R9, R9, 0x1, -R10 ;  /* 0x0000000109099824 */ /* 0x000fc800078e0a0a */
[----:B------:R-:W-:Y:S01]  /*05a0*/  @!P2 IMAD.MOV R9, RZ, RZ, -R9 ;  /* 0x000000ffff09a224 */ /* 0x000fe200078e0a09 */
[----:B------:R-:W-:-:S04]  /*05b0*/  @!P0 LOP3.LUT R9, RZ, R27, RZ, 0x33, !PT ;  /* 0x0000001bff098212 */ /* 0x000fc800078e33ff */
[----:B------:R-:W-:-:S13]  /*05c0*/  ISETP.NE.AND P0, PT, R9, RZ, PT ;  /* 0x000000ff0900720c */ /* 0x000fda0003f05270 */
[----:B------:R-:W-:Y:S05]  /*05d0*/  @P0 BRA `(.L_x_27) ;  /* 0x0000000000680947 */ /* 0x000fea0003800000 */
[----:B------:R-:W1:Y:S01]  /*05e0*/  MUFU.RCP64H R9, R7 ;  /* 0x0000000700097308 */ /* 0x000e620000001800 */
[----:B------:R-:W-:Y:S01]  /*05f0*/  IMAD.MOV.U32 R8, RZ, RZ, 0x1 ;  /* 0x00000001ff087424 */ /* 0x000fe200078e00ff */
[----:B------:R-:W-:Y:S01]  /*0600*/  FSETP.GEU.AND P1, PT, |R15|, 6.5827683646048100446e-37, PT ;  /* 0x036000000f00780b */ /* 0x000fe20003f2e200 */
[----:B------:R-:W-:Y:S04]  /*0610*/  BSSY.RECONVERGENT B2, `(.L_x_28) ;  /* 0x0000012000027945 */ /* 0x000fe80003800200 */
[----:B-1----:R-:W-:-:S08]  /*0620*/  DFMA R10, R8, -R6, 1 ;  /* 0x3ff00000080a742b */ /* 0x002fd00000000806 */
[----:B------:R-:W-:-:S08]  /*0630*/  DFMA R10, R10, R10, R10 ;  /* 0x0000000a0a0a722b */ /* 0x000fd0000000000a */
[----:B------:R-:W-:-:S08]  /*0640*/  DFMA R10, R8, R10, R8 ;  /* 0x0000000a080a722b */ /* 0x000fd00000000008 */
[----:B------:R-:W-:-:S08]  /*0650*/  DFMA R8, R10, -R6, 1 ;  /* 0x3ff000000a08742b */ /* 0x000fd00000000806 */
[----:B------:R-:W-:-:S08]  /*0660*/  DFMA R8, R10, R8, R10 ;  /* 0x000000080a08722b */ /* 0x000fd0000000000a */
[----:B------:R-:W-:-:S08]  /*0670*/  DMUL R10, R14, R8 ;  /* 0x000000080e0a7228 */ /* 0x000fd00000000000 */
[----:B------:R-:W-:-:S08]  /*0680*/  DFMA R12, R10, -R6, R14 ;  /* 0x800000060a0c722b */ /* 0x000fd0000000000e */
[----:B------:R-:W-:-:S10]  /*0690*/  DFMA R8, R8, R12, R10 ;  /* 0x0000000c0808722b */ /* 0x000fd4000000000a */
[----:B------:R-:W-:-:S05]  /*06a0*/  FFMA R0, RZ, R7, R9 ;  /* 0x00000007ff007223 */ /* 0x000fca0000000009 */
[----:B------:R-:W-:-:S13]  /*06b0*/  FSETP.GT.AND P0, PT, |R0|, 1.469367938527859385e-39, PT ;  /* 0x001000000000780b */ /* 0x000fda0003f04200 */
[----:B------:R-:W-:Y:S05]  /*06c0*/  @P0 BRA P1, `(.L_x_29) ;  /* 0x0000000000180947 */ /* 0x000fea0000800000 */
[----:B------:R-:W-:Y:S01]  /*06d0*/  IMAD.MOV.U32 R10, RZ, RZ, R6 ;  /* 0x000000ffff0a7224 */ /* 0x000fe200078e0006 */
[----:B------:R-:W-:Y:S02]  /*06e0*/  MOV R11, R7 ;  /* 0x00000007000b7202 */ /* 0x000fe40000000f00 */
[----:B------:R-:W-:-:S07]  /*06f0*/  MOV R26, 0x710 ;  /* 0x00000710001a7802 */ /* 0x000fce0000000f00 */
[----:B0-2---:R-:W-:Y:S05]  /*0700*/  CALL.REL.NOINC `($__internal_2_$__cuda_sm20_div_rn_f64_full) ;  /* 0x0000000000847944 */ /* 0x005fea0003c00000 */
[----:B------:R-:W-:Y:S02]  /*0710*/  IMAD.MOV.U32 R8, RZ, RZ, R20 ;  /* 0x000000ffff087224 */ /* 0x000fe400078e0014 */
[----:B------:R-:W-:-:S07]  /*0720*/  IMAD.MOV.U32 R9, RZ, RZ, R21 ;  /* 0x000000ffff097224 */ /* 0x000fce00078e0015 */
.L_x_29:
[----:B------:R-:W-:Y:S05]  /*0730*/  BSYNC.RECONVERGENT B2 ;  /* 0x0000000000027941 */ /* 0x000fea0003800200 */
.L_x_28:
[----:B--2---:R-:W1:Y:S01]  /*0740*/  I2F.F64 R10, R19 ;  /* 0x00000013000a7312 */ /* 0x004e620000201c00 */
[----:B------:R-:W-:-:S08]  /*0750*/  DADD R6, R8, R6 ;  /* 0x0000000008067229 */ /* 0x000fd00000000006 */
[----:B-1----:R-:W-:-:S06]  /*0760*/  DADD R6, R6, R10 ;  /* 0x0000000006067229 */ /* 0x002fcc000000000a */
[----:B------:R3:W4:Y:S05]  /*0770*/  F2I.F64.TRUNC R19, R6 ;  /* 0x0000000600137311 */ /* 0x00072a000030d100 */
.L_x_27:
[----:B------:R-:W-:Y:S05]  /*0780*/  BSYNC.RECONVERGENT B1 ;  /* 0x0000000000017941 */ /* 0x000fea0003800200 */
.L_x_26:
[----:B------:R-:W-:-:S04]  /*0790*/  VIADD R27, R27, 0x1 ;  /* 0x000000011b1b7836 */ /* 0x000fc80000000000 */
[----:B---3--:R-:W0:Y:S02]  /*07a0*/  I2F.F64.U32 R6, R27 ;  /* 0x0000001b00067312 */ /* 0x008e240000201800 */
[----:B0-----:R-:W-:-:S14]  /*07b0*/  DSETP.GT.AND P0, PT, R4, R6, PT ;  /* 0x000000060400722a */ /* 0x001fdc0003f04000 */
[----:B------:R-:W-:Y:S05]  /*07c0*/  @P0 BRA `(.L_x_30) ;  /* 0xfffffffc00040947 */ /* 0x000fea000383ffff */
.L_x_25:
[----:B------:R-:W-:Y:S05]  /*07d0*/  BSYNC.RECONVERGENT B0 ;  /* 0x0000000000007941 */ /* 0x000fea0003800200 */
.L_x_24:
[----:B--2-4-:R-:W-:Y:S01]  /*07e0*/  ISETP.NE.AND P0, PT, R19, R18, PT ;  /* 0x000000121300720c */ /* 0x014fe20003f05270 */
[----:B------:R-:W-:-:S12]  /*07f0*/  BSSY.RECONVERGENT B6, `(.L_x_31) ;  /* 0x0000010000067945 */ /* 0x000fd80003800200 */
[----:B------:R-:W-:Y:S05]  /*0800*/  @P0 BRA `(.L_x_32) ;  /* 0x0000000000380947 */ /* 0x000fea0003800000 */
[----:B------:R-:W0:Y:S01]  /*0810*/  LDC.64 R8, c[0x4][0x20] ;  /* 0x01000800ff087b82 */ /* 0x000e220000000a00 */
[----:B-1----:R-:W-:Y:S01]  /*0820*/  MOV R0, 0x28 ;  /* 0x0000002800007802 */ /* 0x002fe20000000f00 */
[----:B------:R1:W-:Y:S01]  /*0830*/  STL [R1+0x8], R18 ;  /* 0x0000081201007387 */ /* 0x0003e20000100800 */
[----:B------:R-:W2:Y:S01]  /*0840*/  LDCU.64 UR4, c[0x4][0x18] ;  /* 0x01000300ff0477ac */ /* 0x000ea20008000a00 */
[----:B------:R-:W-:Y:S02]  /*0850*/  IMAD.MOV.U32 R6, RZ, RZ, R2 ;  /* 0x000000ffff067224 */ /* 0x000fe400078e0002 */
[----:B------:R-:W-:Y:S02]  /*0860*/  IMAD.MOV.U32 R7, RZ, RZ, R16 ;  /* 0x000000ffff077224 */ /* 0x000fe400078e0010 */
[----:B------:R-:W3:Y:S08]  /*0870*/  LDC.64 R10, c[0x4][0x10] ;  /* 0x01000400ff0a7b82 */ /* 0x000ef00000000a00 */
[----:B------:R1:W4:Y:S01]  /*0880*/  LDC.64 R12, c[0x4][R0] ;  /* 0x01000000000c7b82 */ /* 0x0003220000000a00 */
[----:B--2---:R-:W-:-:S02]  /*0890*/  IMAD.U32 R4, RZ, RZ, UR4 ;  /* 0x00000004ff047e24 */ /* 0x004fc4000f8e00ff */
[----:B------:R-:W-:Y:S01]  /*08a0*/  IMAD.U32 R5, RZ, RZ, UR5 ;  /* 0x00000005ff057e24 */ /* 0x000fe2000f8e00ff */
[----:B0-----:R1:W-:Y:S04]  /*08b0*/  STL.64 [R1], R8 ;  /* 0x0000000801007387 */ /* 0x0013e80000100a00 */
[----:B---3--:R1:W-:Y:S02]  /*08c0*/  STL.64 [R1+0x10], R10 ;  /* 0x0000100a01007387 */ /* 0x0083e40000100a00 */
[----:B------:R-:W-:-:S07]  /*08d0*/  LEPC R20, `(.L_x_32) ;  /* 0x000000001014794e */ /* 0x000fce0000000000 */
[----:B-1--4-:R-:W-:Y:S05]  /*08e0*/  CALL.ABS.NOINC R12 ;  /* 0x000000000c007343 */ /* 0x012fea0003c00000 */
.L_x_32:
[----:B------:R-:W-:Y:S05]  /*08f0*/  BSYNC.RECONVERGENT B6 ;  /* 0x0000000000067941 */ /* 0x000fea0003800200 */
.L_x_31:
[----:B------:R-:W-:Y:S01]  /*0900*/  IMAD.IADD R18, R17, 0x1, R18 ;  /* 0x0000000111127824 */ /* 0x000fe200078e0212 */
[----:B------:R-:W-:Y:S06]  /*0910*/  BRA `(.L_x_33) ;  /* 0xfffffff800307947 */ /* 0x000fec000383ffff */
        .weak           $__internal_2_$__cuda_sm20_div_rn_f64_full
        .type           $__internal_2_$__cuda_sm20_div_rn_f64_full,@function
        .size           $__internal_2_$__cuda_sm20_div_rn_f64_full,($__internal_3_$__cuda_sm20_dsqrt_rn_f64_mediumpath_v1 - $__internal_2_$__cuda_sm20_div_rn_f64_full)
$__internal_2_$__cuda_sm20_div_rn_f64_full:
[C---:B------:R-:W-:Y:S01]  /*0920*/  FSETP.GEU.AND P0, PT, |R11|.reuse, 1.469367938527859385e-39, PT ;  /* 0x001000000b00780b */ /* 0x040fe20003f0e200 */
[----:B------:R-:W-:Y:S01]  /*0930*/  IMAD.MOV.U32 R12, RZ, RZ, 0x1 ;  /* 0x00000001ff0c7424 */ /* 0x000fe200078e00ff */
[----:B------:R-:W-:Y:S01]  /*0940*/  LOP3.LUT R8, R11, 0x800fffff, RZ, 0xc0, !PT ;  /* 0x800fffff0b087812 */ /* 0x000fe200078ec0ff */
[----:B------:R-:W-:Y:S01]  /*0950*/  IMAD.MOV.U32 R0, RZ, RZ, 0x1ca00000 ;  /* 0x1ca00000ff007424 */ /* 0x000fe200078e00ff */
[C---:B------:R-:W-:Y:S01]  /*0960*/  FSETP.GEU.AND P2, PT, |R15|.reuse, 1.469367938527859385e-39, PT ;  /* 0x001000000f00780b */ /* 0x040fe20003f4e200 */
[----:B------:R-:W-:Y:S01]  /*0970*/  BSSY.RECONVERGENT B3, `(.L_x_34) ;  /* 0x0000052000037945 */ /* 0x000fe20003800200 */
[----:B------:R-:W-:Y:S02]  /*0980*/  LOP3.LUT R9, R8, 0x3ff00000, RZ, 0xfc, !PT ;  /* 0x3ff0000008097812 */ /* 0x000fe400078efcff */
[----:B------:R-:W-:Y:S02]  /*0990*/  MOV R8, R10 ;  /* 0x0000000a00087202 */ /* 0x000fe40000000f00 */
[----:B------:R-:W-:-:S02]  /*09a0*/  LOP3.LUT R28, R15, 0x7ff00000, RZ, 0xc0, !PT ;  /* 0x7ff000000f1c7812 */ /* 0x000fc400078ec0ff */
[C---:B------:R-:W-:Y:S01]  /*09b0*/  LOP3.LUT R29, R11.reuse, 0x7ff00000, RZ, 0xc0, !PT ;  /* 0x7ff000000b1d7812 */ /* 0x040fe200078ec0ff */
[----:B------:R-:W-:Y:S02]  /*09c0*/  @!P0 DMUL R8, R10, 8.98846567431157953865e+307 ;  /* 0x7fe000000a088828 */ /* 0x000fe40000000000 */
[----:B------:R-:W-:Y:S01]  /*09d0*/  IMAD.MOV.U32 R30, RZ, RZ, R28 ;  /* 0x000000ffff1e7224 */ /* 0x000fe200078e001c */
[C---:B------:R-:W-:Y:S02]  /*09e0*/  ISETP.GE.U32.AND P1, PT, R28.reuse, R29, PT ;  /* 0x0000001d1c00720c */ /* 0x040fe40003f26070 */
[----:B------:R-:W-:Y:S01]  /*09f0*/  @!P2 LOP3.LUT R23, R11, 0x7ff00000, RZ, 0xc0, !PT ;  /* 0x7ff000000b17a812 */ /* 0x000fe200078ec0ff */
[----:B------:R-:W0:Y:S03]  /*0a00*/  MUFU.RCP64H R13, R9 ;  /* 0x00000009000d7308 */ /* 0x000e260000001800 */
[----:B------:R-:W-:-:S02]  /*0a10*/  @!P2 ISETP.GE.U32.AND P3, PT, R28, R23, PT ;  /* 0x000000171c00a20c */ /* 0x000fc40003f66070 */
[----:B------:R-:W-:Y:S02]  /*0a20*/  @!P0 LOP3.LUT R29, R9, 0x7ff00000, RZ, 0xc0, !PT ;  /* 0x7ff00000091d8812 */ /* 0x000fe400078ec0ff */
[----:B------:R-:W-:-:S04]  /*0a30*/  @!P2 SEL R23, R0, 0x63400000, !P3 ;  /* 0x634000000017a807 */ /* 0x000fc80005800000 */
[----:B------:R-:W-:-:S04]  /*0a40*/  @!P2 LOP3.LUT R24, R23, 0x80000000, R15, 0xf8, !PT ;  /* 0x800000001718a812 */ /* 0x000fc800078ef80f */
[----:B------:R-:W-:Y:S01]  /*0a50*/  @!P2 LOP3.LUT R25, R24, 0x100000, RZ, 0xfc, !PT ;  /* 0x001000001819a812 */ /* 0x000fe200078efcff */
[----:B------:R-:W-:Y:S01]  /*0a60*/  @!P2 IMAD.MOV.U32 R24, RZ, RZ, RZ ;  /* 0x000000ffff18a224 */ /* 0x000fe200078e00ff */
        /* <DEDUP_REMOVED lines=8> */
[----:B------:R-:W-:-:S05]  /*0af0*/  DFMA R22, R20, R22, R20 ;  /* 0x000000161416722b */ /* 0x000fca0000000014 */
[----:B------:R-:W-:-:S03]  /*0b00*/  @!P2 LOP3.LUT R30, R13, 0x7ff00000, RZ, 0xc0, !PT ;  /* 0x7ff000000d1ea812 */ /* 0x000fc600078ec0ff */
[----:B------:R-:W-:Y:S02]  /*0b10*/  DMUL R20, R22, R12 ;  /* 0x0000000c16147228 */ /* 0x000fe40000000000 */
[----:B------:R-:W-:-:S05]  /*0b20*/  VIADD R31, R30, 0xffffffff ;  /* 0xffffffff1e1f7836 */ /* 0x000fca0000000000 */
[----:B------:R-:W-:Y:S01]  /*0b30*/  ISETP.GT.U32.AND P0, PT, R31, 0x7feffffe, PT ;  /* 0x7feffffe1f00780c */ /* 0x000fe20003f04070 */
[----:B------:R-:W-:Y:S01]  /*0b40*/  VIADD R31, R29, 0xffffffff ;  /* 0xffffffff1d1f7836 */ /* 0x000fe20000000000 */
[----:B------:R-:W-:-:S04]  /*0b50*/  DFMA R24, R20, -R8, R12 ;  /* 0x800000081418722b */ /* 0x000fc8000000000c */
[----:B------:R-:W-:-:S04]  /*0b60*/  ISETP.GT.U32.OR P0, PT, R31, 0x7feffffe, P0 ;  /* 0x7feffffe1f00780c */ /* 0x000fc80000704470 */
[----:B------:R-:W-:-:S09]  /*0b70*/  DFMA R24, R22, R24, R20 ;  /* 0x000000181618722b */ /* 0x000fd20000000014 */
[----:B------:R-:W-:Y:S05]  /*0b80*/  @P0 BRA `(.L_x_35) ;  /* 0x00000000006c0947 */ /* 0x000fea0003800000 */
[----:B------:R-:W-:Y:S01]  /*0b90*/  LOP3.LUT R21, R11, 0x7ff00000, RZ, 0xc0, !PT ;  /* 0x7ff000000b157812 */ /* 0x000fe200078ec0ff */
[----:B------:R-:W-:-:S03]  /*0ba0*/  IMAD.MOV.U32 R22, RZ, RZ, RZ ;  /* 0x000000ffff167224 */ /* 0x000fc600078e00ff */
[CC--:B------:R-:W-:Y:S02]  /*0bb0*/  VIADDMNMX R20, R28.reuse, -R21.reuse, 0xb9600000, !PT ;  /* 0xb96000001c147446 */ /* 0x0c0fe40007800915 */
[----:B------:R-:W-:Y:S02]  /*0bc0*/  ISETP.GE.U32.AND P0, PT, R28, R21, PT ;  /* 0x000000151c00720c */ /* 0x000fe40003f06070 */
[----:B------:R-:W-:Y:S02]  /*0bd0*/  VIMNMX R20, PT, PT, R20, 0x46a00000, PT ;  /* 0x46a0000014147848 */ /* 0x000fe40003fe0100 */
[----:B------:R-:W-:-:S05]  /*0be0*/  SEL R21, R0, 0x63400000, !P0 ;  /* 0x6340000000157807 */ /* 0x000fca0004000000 */
[----:B------:R-:W-:-:S05]  /*0bf0*/  IMAD.IADD R0, R20, 0x1, -R21 ;  /* 0x0000000114007824 */ /* 0x000fca00078e0a15 */
[----:B------:R-:W-:-:S06]  /*0c00*/  IADD3 R23, PT, PT, R0, 0x7fe00000, RZ ;  /* 0x7fe0000000177810 */ /* 0x000fcc0007ffe0ff */
        /* <DEDUP_REMOVED lines=10> */
[----:B------:R-:W-:Y:S01]  /*0cb0*/  DMUL.RP R22, R24, R22 ;  /* 0x0000001618167228 */ /* 0x000fe20000008000 */
[----:B------:R-:W-:-:S06]  /*0cc0*/  IMAD.MOV.U32 R8, RZ, RZ, RZ ;  /* 0x000000ffff087224 */ /* 0x000fcc00078e00ff */
[----:B------:R-:W-:-:S03]  /*0cd0*/  DFMA R8, R20, -R8, R24 ;  /* 0x800000081408722b */ /* 0x000fc60000000018 */
[----:B------:R-:W-:-:S03]  /*0ce0*/  LOP3.LUT R11, R23, R11, RZ, 0x3c, !PT ;  /* 0x0000000b170b7212 */ /* 0x000fc600078e3cff */
[----:B------:R-:W-:-:S04]  /*0cf0*/  IADD3 R8, PT, PT, -R0, -0x43300000, RZ ;  /* 0xbcd0000000087810 */ /* 0x000fc80007ffe1ff */
[----:B------:R-:W-:-:S04]  /*0d00*/  FSETP.NEU.AND P0, PT, |R9|, R8, PT ;  /* 0x000000080900720b */ /* 0x000fc80003f0d200 */
[----:B------:R-:W-:Y:S02]  /*0d10*/  FSEL R20, R22, R20, !P0 ;  /* 0x0000001416147208 */ /* 0x000fe40004000000 */
[----:B------:R-:W-:Y:S01]  /*0d20*/  FSEL R21, R11, R21, !P0 ;  /* 0x000000150b157208 */ /* 0x000fe20004000000 */
[----:B------:R-:W-:Y:S06]  /*0d30*/  BRA `(.L_x_36) ;  /* 0x0000000000547947 */ /* 0x000fec0003800000 */
.L_x_35:
        /* <DEDUP_REMOVED lines=12> */
[----:B------:R-:W-:Y:S01]  /*0e00*/  @!P0 IMAD.MOV.U32 R20, RZ, RZ, RZ ;  /* 0x000000ffff148224 */ /* 0x000fe200078e00ff */
[----:B------:R-:W-:-:S03]  /*0e10*/  @P0 MOV R20, RZ ;  /* 0x000000ff00140202 */ /* 0x000fc60000000f00 */
[----:B------:R-:W-:Y:S01]  /*0e20*/  @P0 IMAD.MOV.U32 R21, RZ, RZ, R0 ;  /* 0x000000ffff150224 */ /* 0x000fe200078e0000 */
[----:B------:R-:W-:Y:S06]  /*0e30*/  BRA `(.L_x_36) ;  /* 0x0000000000147947 */ /* 0x000fec0003800000 */
.L_x_38:
[----:B------:R-:W-:Y:S01]  /*0e40*/  LOP3.LUT R21, R11, 0x80000, RZ, 0xfc, !PT ;  /* 0x000800000b157812 */ /* 0x000fe200078efcff */
[----:B------:R-:W-:Y:S01]  /*0e50*/  IMAD.MOV.U32 R20, RZ, RZ, R10 ;  /* 0x000000ffff147224 */ /* 0x000fe200078e000a */
[----:B------:R-:W-:Y:S06]  /*0e60*/  BRA `(.L_x_36) ;  /* 0x0000000000087947 */ /* 0x000fec0003800000 */
.L_x_37:
[----:B------:R-:W-:Y:S01]  /*0e70*/  LOP3.LUT R21, R15, 0x80000, RZ, 0xfc, !PT ;  /* 0x000800000f157812 */ /* 0x000fe200078efcff */
[----:B------:R-:W-:-:S07]  /*0e80*/  IMAD.MOV.U32 R20, RZ, RZ, R14 ;  /* 0x000000ffff147224 */ /* 0x000fce00078e000e */
.L_x_36:
[----:B------:R-:W-:Y:S05]  /*0e90*/  BSYNC.RECONVERGENT B3 ;  /* 0x0000000000037941 */ /* 0x000fea0003800200 */
.L_x_34:
[----:B------:R-:W-:Y:S02]  /*0ea0*/  IMAD.MOV.U32 R8, RZ, RZ, R26 ;  /* 0x000000ffff087224 */ /* 0x000fe400078e001a */
[----:B------:R-:W-:-:S04]  /*0eb0*/  IMAD.MOV.U32 R9, RZ, RZ, 0x0 ;  /* 0x00000000ff097424 */ /* 0x000fc800078e00ff */
[----:B------:R-:W-:Y:S05]  /*0ec0*/  RET.REL.NODEC R8 `(_Z13find_perfectsv) ;  /* 0xfffffff0084c7950 */ /* 0x000fea0003c3ffff */
        .weak           $__internal_3_$__cuda_sm20_dsqrt_rn_f64_mediumpath_v1
        .type           $__internal_3_$__cuda_sm20_dsqrt_rn_f64_mediumpath_v1,@function
        .size           $__internal_3_$__cuda_sm20_dsqrt_rn_f64_mediumpath_v1,(.L_x_48 - $__internal_3_$__cuda_sm20_dsqrt_rn_f64_mediumpath_v1)
$__internal_3_$__cuda_sm20_dsqrt_rn_f64_mediumpath_v1:
[----:B------:R-:W-:Y:S01]  /*0ed0*/  ISETP.GE.U32.AND P0, PT, R4, -0x3400000, PT ;  /* 0xfcc000000400780c */ /* 0x000fe20003f06070 */
[----:B------:R-:W-:Y:S01]  /*0ee0*/  BSSY.RECONVERGENT B1, `(.L_x_39) ;  /* 0x0000028000017945 */ /* 0x000fe20003800200 */
[----:B------:R-:W-:Y:S01]  /*0ef0*/  IMAD.MOV.U32 R8, RZ, RZ, R10 ;  /* 0x000000ffff087224 */ /* 0x000fe200078e000a */
[----:B------:R-:W-:Y:S01]  /*0f00*/  MOV R5, R21 ;  /* 0x0000001500057202 */ /* 0x000fe20000000f00 */
[----:B------:R-:W-:Y:S02]  /*0f10*/  IMAD.MOV.U32 R4, RZ, RZ, R20 ;  /* 0x000000ffff047224 */ /* 0x000fe400078e0014 */
[----:B------:R-:W-:Y:S02]  /*0f20*/  IMAD.MOV.U32 R6, RZ, RZ, R14 ;  /* 0x000000ffff067224 */ /* 0x000fe400078e000e */
[----:B------:R-:W-:-:S05]  /*0f30*/  IMAD.MOV.U32 R7, RZ, RZ, R15 ;  /* 0x000000ffff077224 */ /* 0x000fca00078e000f */
        /* <DEDUP_REMOVED lines=9> */
.L_x_40:
        /* <DEDUP_REMOVED lines=10> */
[----:B------:R-:W-:Y:S01]  /*1070*/  MOV R11, 0x3fd80000 ;  /* 0x3fd80000000b7802 */ /* 0x000fe20000000f00 */
[----:B------:R-:W-:-:S03]  /*1080*/  IMAD.MOV.U32 R6, RZ, RZ, RZ ;  /* 0x000000ffff067224 */ /* 0x000fc600078e00ff */
[----:B------:R-:W0:Y:S03]  /*1090*/  MUFU.RSQ64H R7, R5 ;  /* 0x0000000500077308 */ /* 0x000e260000001c00 */
        /* <DEDUP_REMOVED lines=11> */
.L_x_42:
[----:B------:R-:W-:-:S11]  /*1150*/  DADD R4, R6, R6 ;  /* 0x0000000006047229 */ /* 0x000fd60000000006 */
.L_x_41:
[----:B------:R-:W-:Y:S05]  /*1160*/  BSYNC.RECONVERGENT B1 ;  /* 0x0000000000017941 */ /* 0x000fea0003800200 */
.L_x_39:
[----:B------:R-:W-:Y:S02]  /*1170*/  IMAD.MOV.U32 R6, RZ, RZ, R4 ;  /* 0x000000ffff067224 */ /* 0x000fe400078e0004 */
[----:B------:R-:W-:Y:S02]  /*1180*/  IMAD.MOV.U32 R7, RZ, RZ, R5 ;  /* 0x000000ffff077224 */ /* 0x000fe400078e0005 */
[----:B------:R-:W-:Y:S02]  /*1190*/  IMAD.MOV.U32 R4, RZ, RZ, R0 ;  /* 0x000000ffff047224 */ /* 0x000fe400078e0000 */
[----:B------:R-:W-:-:S04]  /*11a0*/  IMAD.MOV.U32 R5, RZ, RZ, 0x0 ;  /* 0x00000000ff057424 */ /* 0x000fc800078e00ff */
[----:B------:R-:W-:Y:S05]  /*11b0*/  RET.REL.NODEC R4 `(_Z13find_perfectsv) ;  /* 0xffffffec04907950 */ /* 0x000fea0003c3ffff */
.L_x_43:
        /* <DEDUP_REMOVED lines=12> */
.L_x_48:


//--------------------- .nv.global.init           --------------------------
	.section	.nv.global.init,"aw",@progbits
.nv.global.init:
	.type		$str$2,@object
	.size		$str$2,($str$4 - $str$2)
$str$2:
        /*0000*/ 	.byte	0x0a, 0x00
	.type		$str$4,@object
	.size		$str$4,($str - $str$4)
$str$4:
        /*0002*/ 	.byte	0x25, 0x64, 0x0a, 0x00
	.type		$str,@object
	.size		$str,($str$3 - $str)
$str:
        /*0006*/ 	.byte	0x25, 0x73, 0x25, 0x73, 0x00
	.type		$str$3,@object
	.size		$str$3,($str$1 - $str$3)
$str$3:
        /*000b*/ 	.byte	0x25, 0x73, 0x25, 0x64, 0x25, 0x73, 0x00
	.type		$str$1,@object
	.size		$str$1,(.L_1 - $str$1)
$str$1:
        /*0012*/ 	.byte	0x46, 0x6f, 0x75, 0x6e, 0x64, 0x21, 0x0a, 0x00
.L_1:


//--------------------- .nv.shared.reserved.0     --------------------------
	.section	.nv.shared.reserved.0,"aw",@nobits
	.weak		__nv_reservedSMEM_offset_0_alias
	.size		__nv_reservedSMEM_offset_0_alias, 0, 64
	.other		__nv_reservedSMEM_offset_0_alias,@"STO_CUDA_RESERVED_SHARED STV_DEFAULT"
__nv_reservedSMEM_offset_0_alias:
	.zero		0
	.zero		64


//--------------------- .nv.constant0._Z8integralPd --------------------------
	.section	.nv.constant0._Z8integralPd,"a",@progbits
	.sectionflags	@""
	.align	4
.nv.constant0._Z8integralPd:
	.zero		904


//--------------------- .nv.constant0._Z13find_perfectsv --------------------------
	.section	.nv.constant0._Z13find_perfectsv,"a",@progbits
	.sectionflags	@""
	.align	4
.nv.constant0._Z13find_perfectsv:
	.zero		896


//--------------------- SYMBOLS --------------------------

	.type		.nv.reservedSmem.offset0,@object
	.size		.nv.reservedSmem.offset0,0x4
	.type		vprintf,@function
